	.target	sm_100a

	.elftype	@"ET_EXEC"


//--------------------- .note.nv.tkinfo           --------------------------
	.section	.note.nv.tkinfo,"",@"SHT_NOTE"
	.sectionflags	@"SHF_NOTE_NV_TKINFO"
	.tkinfo
        /*0018*/ 	.word	0x00000002
        /*0030*/ 	.string	""
        /*0030*/ 	.string	"ptxas"
        /*0030*/ 	.string	"Cuda compilation tools, release 13.0, V13.0.88"
        /*0030*/ 	.string	"Build cuda_13.0.r13.0/compiler.36424714_0"
        /*0030*/ 	.string	"-arch sm_100a -m 64 "



//--------------------- .note.nv.cuinfo           --------------------------
	.section	.note.nv.cuinfo,"",@"SHT_NOTE"
	.sectionflags	@"SHF_NOTE_NV_CUINFO"
        /*0018*/ 	.short	0x0002
        /*001a*/ 	.short	0x0064
        /*001c*/ 	.short	0x0082
	.zero		2


//--------------------- .nv.info                  --------------------------
	.section	.nv.info,"",@"SHT_CUDA_INFO"
	.align	4


	//----- nvinfo : EIATTR_REGCOUNT
	.align		4
        /*0000*/ 	.byte	0x04, 0x2f
        /*0002*/ 	.short	(.L_19 - .L_18)
	.align		4
.L_18:
        /*0004*/ 	.word	index@(_ZN7cutlass13device_kernelINS_4gemm6kernel13GemmUniversalIN4cute5tupleIJiiiiEEENS1_10collective13CollectiveMmaINS1_35MainloopSm100TmaUmmaWarpSpecializedILi4ELi2ELi4ENS5_IJNS4_1CILi2EEENSA_ILi1EEESC_EEEEENS5_IJNSA_ILi128EEENSA_ILi64EEENSA_ILi256EEEEEENS_6half_tENS5_IJlSC_lEEESJ_SK_NS4_8TiledMMAINS4_8MMA_AtomIJNS4_26SM100_MMA_F16BF16_2x1SM_SSISJ_SJ_fLi128ELi64ELNS4_4UMMA5MajorE0ELSP_0ELNSO_7ScaleInE0ELSQ_0EEEEEENS4_6LayoutINS5_IJSC_SC_SC_EEENS5_IJNSA_ILi0EEESV_SV_EEEEENS5_IJNS4_10UnderscoreESY_SY_EEEEENS4_18SM100_TMA_2SM_LOADENS4_14ComposedLayoutINS4_7SwizzleILi3ELi4ELi3EEENS4_18smem_ptr_flag_bitsILi16EEENST_INS5_IJNSA_ILi8EEESG_EEENS5_IJSG_SC_EEEEEEEvNS4_8identityES11_S1B_vS1C_EENS_8epilogue10collective18CollectiveEpilogueINS1E_23Sm100TmaWarpSpecializedILi3ELi2ELi16ELb1ELb0EEEJNS5_IJSG_SG_SH_EEENS5_IJNST_ISG_SC_EENST_INS5_IJNSA_ILi16EEESB_EEENS5_IJSC_NSA_ILi32EEEEEEEEEEESJ_SK_SJ_SK_NS1E_6fusion15FusionCallbacksIS1I_NS1R_17LinearCombinationISJ_fSJ_fLNS_15FloatRoundStyleE2EEES1J_S1Q_JEEENS4_5SM1004TMEM4LOAD26SM100_TMEM_LOAD_32dp32b16xENS4_13SM90_TMA_LOADENS12_INS13_ILi1ELi4ELi3EEES16_NST_INS5_IJS17_S1L_EEENS5_IJS1L_SC_EEEEEEENS4_39AutoVectorizingCopyWithAssumedAlignmentILi128EEENS4_14SM90_TMA_STOREES26_S28_S28_EEEvvEEEEvNT_6ParamsE)
        /*0008*/ 	.word	0x00000059


	//----- nvinfo : EIATTR_FRAME_SIZE
	.align		4
.L_19:
        /*000c*/ 	.byte	0x04, 0x11
        /*000e*/ 	.short	(.L_21 - .L_20)
	.align		4
.L_20:
        /*0010*/ 	.word	index@($__internal_2_$__cuda_sm10x_tcgen05_guardrail_trap_unallocated_columns_being_dealloced)
        /*0014*/ 	.word	0x00000000


	//----- nvinfo : EIATTR_FRAME_SIZE
	.align		4
.L_21:
        /*0018*/ 	.byte	0x04, 0x11
        /*001a*/ 	.short	(.L_23 - .L_22)
	.align		4
.L_22:
        /*001c*/ 	.word	index@($__internal_1_$__cuda_sm10x_tcgen05_guardrail_trap_phase_invalid_during_alloc)
        /*0020*/ 	.word	0x00000000


	//----- nvinfo : EIATTR_FRAME_SIZE
	.align		4
.L_23:
        /*0024*/ 	.byte	0x04, 0x11
        /*0026*/ 	.short	(.L_25 - .L_24)
	.align		4
.L_24:
        /*0028*/ 	.word	index@($__internal_0_$__cuda_sm10x_tcgen05_guardrail_trap_col_being_dealloced_not_returned_by_alloc)
        /*002c*/ 	.word	0x00000000


	//----- nvinfo : EIATTR_FRAME_SIZE
	.align		4
.L_25:
        /*0030*/ 	.byte	0x04, 0x11
        /*0032*/ 	.short	(.L_27 - .L_26)
	.align		4
.L_26:
        /*0034*/ 	.word	index@(_ZN7cutlass13device_kernelINS_4gemm6kernel13GemmUniversalIN4cute5tupleIJiiiiEEENS1_10collective13CollectiveMmaINS1_35MainloopSm100TmaUmmaWarpSpecializedILi4ELi2ELi4ENS5_IJNS4_1CILi2EEENSA_ILi1EEESC_EEEEENS5_IJNSA_ILi128EEENSA_ILi64EEENSA_ILi256EEEEEENS_6half_tENS5_IJlSC_lEEESJ_SK_NS4_8TiledMMAINS4_8MMA_AtomIJNS4_26SM100_MMA_F16BF16_2x1SM_SSISJ_SJ_fLi128ELi64ELNS4_4UMMA5MajorE0ELSP_0ELNSO_7ScaleInE0ELSQ_0EEEEEENS4_6LayoutINS5_IJSC_SC_SC_EEENS5_IJNSA_ILi0EEESV_SV_EEEEENS5_IJNS4_10UnderscoreESY_SY_EEEEENS4_18SM100_TMA_2SM_LOADENS4_14ComposedLayoutINS4_7SwizzleILi3ELi4ELi3EEENS4_18smem_ptr_flag_bitsILi16EEENST_INS5_IJNSA_ILi8EEESG_EEENS5_IJSG_SC_EEEEEEEvNS4_8identityES11_S1B_vS1C_EENS_8epilogue10collective18CollectiveEpilogueINS1E_23Sm100TmaWarpSpecializedILi3ELi2ELi16ELb1ELb0EEEJNS5_IJSG_SG_SH_EEENS5_IJNST_ISG_SC_EENST_INS5_IJNSA_ILi16EEESB_EEENS5_IJSC_NSA_ILi32EEEEEEEEEEESJ_SK_SJ_SK_NS1E_6fusion15FusionCallbacksIS1I_NS1R_17LinearCombinationISJ_fSJ_fLNS_15FloatRoundStyleE2EEES1J_S1Q_JEEENS4_5SM1004TMEM4LOAD26SM100_TMEM_LOAD_32dp32b16xENS4_13SM90_TMA_LOADENS12_INS13_ILi1ELi4ELi3EEES16_NST_INS5_IJS17_S1L_EEENS5_IJS1L_SC_EEEEEEENS4_39AutoVectorizingCopyWithAssumedAlignmentILi128EEENS4_14SM90_TMA_STOREES26_S28_S28_EEEvvEEEEvNT_6ParamsE)
        /*0038*/ 	.word	0x00000000


	//----- nvinfo : EIATTR_MIN_STACK_SIZE
	.align		4
.L_27:
        /*003c*/ 	.byte	0x04, 0x12
        /*003e*/ 	.short	(.L_29 - .L_28)
	.align		4
.L_28:
        /*0040*/ 	.word	index@(_ZN7cutlass13device_kernelINS_4gemm6kernel13GemmUniversalIN4cute5tupleIJiiiiEEENS1_10collective13CollectiveMmaINS1_35MainloopSm100TmaUmmaWarpSpecializedILi4ELi2ELi4ENS5_IJNS4_1CILi2EEENSA_ILi1EEESC_EEEEENS5_IJNSA_ILi128EEENSA_ILi64EEENSA_ILi256EEEEEENS_6half_tENS5_IJlSC_lEEESJ_SK_NS4_8TiledMMAINS4_8MMA_AtomIJNS4_26SM100_MMA_F16BF16_2x1SM_SSISJ_SJ_fLi128ELi64ELNS4_4UMMA5MajorE0ELSP_0ELNSO_7ScaleInE0ELSQ_0EEEEEENS4_6LayoutINS5_IJSC_SC_SC_EEENS5_IJNSA_ILi0EEESV_SV_EEEEENS5_IJNS4_10UnderscoreESY_SY_EEEEENS4_18SM100_TMA_2SM_LOADENS4_14ComposedLayoutINS4_7SwizzleILi3ELi4ELi3EEENS4_18smem_ptr_flag_bitsILi16EEENST_INS5_IJNSA_ILi8EEESG_EEENS5_IJSG_SC_EEEEEEEvNS4_8identityES11_S1B_vS1C_EENS_8epilogue10collective18CollectiveEpilogueINS1E_23Sm100TmaWarpSpecializedILi3ELi2ELi16ELb1ELb0EEEJNS5_IJSG_SG_SH_EEENS5_IJNST_ISG_SC_EENST_INS5_IJNSA_ILi16EEESB_EEENS5_IJSC_NSA_ILi32EEEEEEEEEEESJ_SK_SJ_SK_NS1E_6fusion15FusionCallbacksIS1I_NS1R_17LinearCombinationISJ_fSJ_fLNS_15FloatRoundStyleE2EEES1J_S1Q_JEEENS4_5SM1004TMEM4LOAD26SM100_TMEM_LOAD_32dp32b16xENS4_13SM90_TMA_LOADENS12_INS13_ILi1ELi4ELi3EEES16_NST_INS5_IJS17_S1L_EEENS5_IJS1L_SC_EEEEEEENS4_39AutoVectorizingCopyWithAssumedAlignmentILi128EEENS4_14SM90_TMA_STOREES26_S28_S28_EEEvvEEEEvNT_6ParamsE)
        /*0044*/ 	.word	0x00000000
.L_29:


//--------------------- .nv.compat                --------------------------
	.section	.nv.compat,"",@"SHT_CUDA_COMPAT_INFO"
	.align	4
        /*0000*/ 	.byte	0x02, 0x09, 0x01, 0x00, 0x02, 0x02, 0x02, 0x00, 0x02, 0x05, 0x05, 0x00, 0x03, 0x07, 0x01, 0x01
        /*0010*/ 	.byte	0x02, 0x03, 0x01, 0x00, 0x02, 0x06, 0x01, 0x00, 0x04, 0x0b, 0x08, 0x00, 0x09, 0x00, 0x00, 0x00
        /*0020*/ 	.byte	0x00, 0x00, 0x00, 0x00


//--------------------- .nv.info._ZN7cutlass13device_kernelINS_4gemm6kernel13GemmUniversalIN4cute5tupleIJiiiiEEENS1_10collective13CollectiveMmaINS1_35MainloopSm100TmaUmmaWarpSpecializedILi4ELi2ELi4ENS5_IJNS4_1CILi2EEENSA_ILi1EEESC_EEEEENS5_IJNSA_ILi128EEENSA_ILi64EEENSA_ILi256EEEEEENS_6half_tENS5_IJlSC_lEEESJ_SK_NS4_8TiledMMAINS4_8MMA_AtomIJNS4_26SM100_MMA_F16BF16_2x1SM_SSISJ_SJ_fLi128ELi64ELNS4_4UMMA5MajorE0ELSP_0ELNSO_7ScaleInE0ELSQ_0EEEEEENS4_6LayoutINS5_IJSC_SC_SC_EEENS5_IJNSA_ILi0EEESV_SV_EEEEENS5_IJNS4_10UnderscoreESY_SY_EEEEENS4_18SM100_TMA_2SM_LOADENS4_14ComposedLayoutINS4_7SwizzleILi3ELi4ELi3EEENS4_18smem_ptr_flag_bitsILi16EEENST_INS5_IJNSA_ILi8EEESG_EEENS5_IJSG_SC_EEEEEEEvNS4_8identityES11_S1B_vS1C_EENS_8epilogue10collective18CollectiveEpilogueINS1E_23Sm100TmaWarpSpecializedILi3ELi2ELi16ELb1ELb0EEEJNS5_IJSG_SG_SH_EEENS5_IJNST_ISG_SC_EENST_INS5_IJNSA_ILi16EEESB_EEENS5_IJSC_NSA_ILi32EEEEEEEEEEESJ_SK_SJ_SK_NS1E_6fusion15FusionCallbacksIS1I_NS1R_17LinearCombinationISJ_fSJ_fLNS_15FloatRoundStyleE2EEES1J_S1Q_JEEENS4_5SM1004TMEM4LOAD26SM100_TMEM_LOAD_32dp32b16xENS4_13SM90_TMA_LOADENS12_INS13_ILi1ELi4ELi3EEES16_NST_INS5_IJS17_S1L_EEENS5_IJS1L_SC_EEEEEEENS4_39AutoVectorizingCopyWithAssumedAlignmentILi128EEENS4_14SM90_TMA_STOREES26_S28_S28_EEEvvEEEEvNT_6ParamsE --------------------------
	.section	.nv.info._ZN7cutlass13device_kernelINS_4gemm6kernel13GemmUniversalIN4cute5tupleIJiiiiEEENS1_10collective13CollectiveMmaINS1_35MainloopSm100TmaUmmaWarpSpecializedILi4ELi2ELi4ENS5_IJNS4_1CILi2EEENSA_ILi1EEESC_EEEEENS5_IJNSA_ILi128EEENSA_ILi64EEENSA_ILi256EEEEEENS_6half_tENS5_IJlSC_lEEESJ_SK_NS4_8TiledMMAINS4_8MMA_AtomIJNS4_26SM100_MMA_F16BF16_2x1SM_SSISJ_SJ_fLi128ELi64ELNS4_4UMMA5MajorE0ELSP_0ELNSO_7ScaleInE0ELSQ_0EEEEEENS4_6LayoutINS5_IJSC_SC_SC_EEENS5_IJNSA_ILi0EEESV_SV_EEEEENS5_IJNS4_10UnderscoreESY_SY_EEEEENS4_18SM100_TMA_2SM_LOADENS4_14ComposedLayoutINS4_7SwizzleILi3ELi4ELi3EEENS4_18smem_ptr_flag_bitsILi16EEENST_INS5_IJNSA_ILi8EEESG_EEENS5_IJSG_SC_EEEEEEEvNS4_8identityES11_S1B_vS1C_EENS_8epilogue10collective18CollectiveEpilogueINS1E_23Sm100TmaWarpSpecializedILi3ELi2ELi16ELb1ELb0EEEJNS5_IJSG_SG_SH_EEENS5_IJNST_ISG_SC_EENST_INS5_IJNSA_ILi16EEESB_EEENS5_IJSC_NSA_ILi32EEEEEEEEEEESJ_SK_SJ_SK_NS1E_6fusion15FusionCallbacksIS1I_NS1R_17LinearCombinationISJ_fSJ_fLNS_15FloatRoundStyleE2EEES1J_S1Q_JEEENS4_5SM1004TMEM4LOAD26SM100_TMEM_LOAD_32dp32b16xENS4_13SM90_TMA_LOADENS12_INS13_ILi1ELi4ELi3EEES16_NST_INS5_IJS17_S1L_EEENS5_IJS1L_SC_EEEEEEENS4_39AutoVectorizingCopyWithAssumedAlignmentILi128EEENS4_14SM90_TMA_STOREES26_S28_S28_EEEvvEEEEvNT_6ParamsE,"",@"SHT_CUDA_INFO"
	.sectionflags	@""
	.align	4


	//----- nvinfo : EIATTR_CUDA_API_VERSION
	.align		4
        /*0000*/ 	.byte	0x04, 0x37
        /*0002*/ 	.short	(.L_31 - .L_30)
.L_30:
        /*0004*/ 	.word	0x00000082


	//----- nvinfo : EIATTR_KPARAM_INFO
	.align		4
.L_31:
        /*0008*/ 	.byte	0x04, 0x17
        /*000a*/ 	.short	(.L_33 - .L_32)
.L_32:
        /*000c*/ 	.word	0x00000000
        /*0010*/ 	.short	0x0000
        /*0012*/ 	.short	0x0000
        /*0014*/ 	.byte	0x00, 0xf0, 0x01, 0x20


	//----- nvinfo : EIATTR_AT_ENTRY_FRAGMENTS
	.align		4
.L_33:
        /*0018*/ 	.byte	0x04, 0x4f
        /*001a*/ 	.short	(.L_35 - .L_34)


	//   ....[0]....
.L_34:
        /*001c*/ 	.word	0x00000007


	//----- nvinfo : EIATTR_RESERVED_SMEM_USED
	.align		4
.L_35:
        /*0020*/ 	.byte	0x01, 0x41
	.zero		2


	//----- nvinfo : EIATTR_SPARSE_MMA_MASK
	.align		4
        /*0024*/ 	.byte	0x03, 0x50
        /*0026*/ 	.short	0x0000


	//----- nvinfo : EIATTR_TCGEN05_2CTA_USED
	.align		4
        /*0028*/ 	.byte	0x01, 0x52
	.zero		2


	//----- nvinfo : EIATTR_MAXREG_COUNT
	.align		4
        /*002c*/ 	.byte	0x03, 0x1b
        /*002e*/ 	.short	0x00ff


	//----- nvinfo : EIATTR_NUM_BARRIERS
	.align		4
        /*0030*/ 	.byte	0x02, 0x4c
        /*0032*/ 	.byte	0x07
	.zero		1


	//----- nvinfo : EIATTR_EXTERNS
	.align		4
        /*0034*/ 	.byte	0x04, 0x0f
        /*0036*/ 	.short	(.L_37 - .L_36)


	//   ....[0]....
	.align		4
.L_36:
        /*0038*/ 	.word	index@(__assertfail)


	//----- nvinfo : EIATTR_MERCURY_ISA_VERSION
	.align		4
.L_37:
        /*003c*/ 	.byte	0x03, 0x5f
        /*003e*/ 	.short	0x0101


	//----- nvinfo : EIATTR_INT_WARP_WIDE_INSTR_OFFSETS
	.align		4
        /*0040*/ 	.byte	0x04, 0x31
        /*0042*/ 	.short	(.L_39 - .L_38)


	//   ....[0]....
.L_38:
        /*0044*/ 	.word	0x00000d20


	//   ....[1]....
        /*0048*/ 	.word	0x00000dc0


	//   ....[2]....
        /*004c*/ 	.word	0x000025d0


	//   ....[3]....
        /*0050*/ 	.word	0x00004a90


	//   ....[4]....
        /*0054*/ 	.word	0x00004ab0


	//   ....[5]....
        /*0058*/ 	.word	0x00004ae0


	//   ....[6]....
        /*005c*/ 	.word	0x000053f0


	//   ....[7]....
        /*0060*/ 	.word	0x00005490


	//   ....[8]....
        /*0064*/ 	.word	0x00005550


	//   ....[9]....
        /*0068*/ 	.word	0x00005740


	//   ....[10]....
        /*006c*/ 	.word	0x000057f0


	//   ....[11]....
        /*0070*/ 	.word	0x00005900


	//----- nvinfo : EIATTR_COOP_GROUP_MASK_REGIDS
	.align		4
.L_39:
        /*0074*/ 	.byte	0x04, 0x29
        /*0076*/ 	.short	(.L_41 - .L_40)


	//   ....[0]....
.L_40:
        /*0078*/ 	.word	0xffffffff


	//   ....[1]....
        /*007c*/ 	.word	0xffffffff


	//   ....[2]....
        /*0080*/ 	.word	0xffffffff


	//   ....[3]....
        /*0084*/ 	.word	0xffffffff


	//   ....[4]....
        /*0088*/ 	.word	0xffffffff


	//   ....[5]....
        /*008c*/ 	.word	0xffffffff


	//   ....[6]....
        /*0090*/ 	.word	0xffffffff


	//   ....[7]....
        /*0094*/ 	.word	0xffffffff


	//   ....[8]....
        /*0098*/ 	.word	0xffffffff


	//   ....[9]....
        /*009c*/ 	.word	0xffffffff


	//   ....[10]....
        /*00a0*/ 	.word	0xffffffff


	//   ....[11]....
        /*00a4*/ 	.word	0xffffffff


	//   ....[12]....
        /*00a8*/ 	.word	0xffffffff


	//   ....[13]....
        /*00ac*/ 	.word	0xffffffff


	//----- nvinfo : EIATTR_COOP_GROUP_INSTR_OFFSETS
	.align		4
.L_41:
        /*00b0*/ 	.byte	0x04, 0x28
        /*00b2*/ 	.short	(.L_43 - .L_42)


	//   ....[0]....
.L_42:
        /*00b4*/ 	.word	0x000000e0


	//   ....[1]....
        /*00b8*/ 	.word	0x00000520


	//   ....[2]....
        /*00bc*/ 	.word	0x000006b0


	//   ....[3]....
        /*00c0*/ 	.word	0x00000820


	//   ....[4]....
        /*00c4*/ 	.word	0x00000910


	//   ....[5]....
        /*00c8*/ 	.word	0x00000a70


	//   ....[6]....
        /*00cc*/ 	.word	0x00000c00


	//   ....[7]....
        /*00d0*/ 	.word	0x00000e40


	//   ....[8]....
        /*00d4*/ 	.word	0x000024b0


	//   ....[9]....
        /*00d8*/ 	.word	0x00003290


	//   ....[10]....
        /*00dc*/ 	.word	0x000037a0


	//   ....[11]....
        /*00e0*/ 	.word	0x00003a50


	//   ....[12]....
        /*00e4*/ 	.word	0x00004980


	//   ....[13]....
        /*00e8*/ 	.word	0x00004ba0


	//----- nvinfo : EIATTR_VRC_CTA_INIT_COUNT
	.align		4
.L_43:
        /*00ec*/ 	.byte	0x02, 0x4a
        /*00ee*/ 	.byte	0x80
	.zero		1


	//----- nvinfo : EIATTR_SYSCALL_OFFSETS
	.align		4
        /*00f0*/ 	.byte	0x04, 0x46
        /*00f2*/ 	.short	(.L_45 - .L_44)


	//   ....[0]....
.L_44:
        /*00f4*/ 	.word	0x000064a0


	//   ....[1]....
        /*00f8*/ 	.word	0x00006590


	//   ....[2]....
        /*00fc*/ 	.word	0x00006d50


	//   ....[3]....
        /*0100*/ 	.word	0x000076d0


	//----- nvinfo : EIATTR_MBARRIER_INSTR_OFFSETS
	.align		4
.L_45:
        /*0104*/ 	.byte	0x04, 0x39
        /*0106*/ 	.short	(.L_47 - .L_46)


	//   ....[0]....
.L_46:
        /*0108*/ 	.word	0x00000620
        /*010c*/ 	.word	0x000000ff
        /*0110*/ 	.word	0x00000000
        /*0114*/ 	.short	0x0100
        /*0116*/ 	.byte	0x04
	.zero		1


	//   ....[1]....
        /*0118*/ 	.word	0x00000630
        /*011c*/ 	.word	0x000000ff
        /*0120*/ 	.word	0x00000020
        /*0124*/ 	.short	0x0100
        /*0126*/ 	.byte	0x04
	.zero		1


	//   ....[2]....
        /*0128*/ 	.word	0x00000640
        /*012c*/ 	.word	0x000000ff
        /*0130*/ 	.word	0x00000008
        /*0134*/ 	.short	0x0100
        /*0136*/ 	.byte	0x04
	.zero		1


	//   ....[3]....
        /*0138*/ 	.word	0x00000650
        /*013c*/ 	.word	0x000000ff
        /*0140*/ 	.word	0x00000028
        /*0144*/ 	.short	0x0100
        /*0146*/ 	.byte	0x04
	.zero		1


	//   ....[4]....
        /*0148*/ 	.word	0x00000660
        /*014c*/ 	.word	0x000000ff
        /*0150*/ 	.word	0x00000010
        /*0154*/ 	.short	0x0100
        /*0156*/ 	.byte	0x04
	.zero		1


	//   ....[5]....
        /*0158*/ 	.word	0x00000670
        /*015c*/ 	.word	0x000000ff
        /*0160*/ 	.word	0x00000030
        /*0164*/ 	.short	0x0100
        /*0166*/ 	.byte	0x04
	.zero		1


	//   ....[6]....
        /*0168*/ 	.word	0x00000680
        /*016c*/ 	.word	0x000000ff
        /*0170*/ 	.word	0x00000018
        /*0174*/ 	.short	0x0100
        /*0176*/ 	.byte	0x04
	.zero		1


	//   ....[7]....
        /*0178*/ 	.word	0x00000690
        /*017c*/ 	.word	0x000000ff
        /*0180*/ 	.word	0x00000038
        /*0184*/ 	.short	0x0100
        /*0186*/ 	.byte	0x04
	.zero		1


	//   ....[8]....
        /*0188*/ 	.word	0x000007b0
        /*018c*/ 	.word	0x000000ff
        /*0190*/ 	.word	0x00000040
        /*0194*/ 	.short	0x0100
        /*0196*/ 	.byte	0x04
	.zero		1


	//   ....[9]....
        /*0198*/ 	.word	0x000007c0
        /*019c*/ 	.word	0x000000ff
        /*01a0*/ 	.word	0x00000058
        /*01a4*/ 	.short	0x0100
        /*01a6*/ 	.byte	0x04
	.zero		1


	//   ....[10]....
        /*01a8*/ 	.word	0x000007d0
        /*01ac*/ 	.word	0x000000ff
        /*01b0*/ 	.word	0x00000048
        /*01b4*/ 	.short	0x0100
        /*01b6*/ 	.byte	0x04
	.zero		1


	//   ....[11]....
        /*01b8*/ 	.word	0x000007e0
        /*01bc*/ 	.word	0x000000ff
        /*01c0*/ 	.word	0x00000060
        /*01c4*/ 	.short	0x0100
        /*01c6*/ 	.byte	0x04
	.zero		1


	//   ....[12]....
        /*01c8*/ 	.word	0x000007f0
        /*01cc*/ 	.word	0x000000ff
        /*01d0*/ 	.word	0x00000050
        /*01d4*/ 	.short	0x0100
        /*01d6*/ 	.byte	0x04
	.zero		1


	//   ....[13]....
        /*01d8*/ 	.word	0x00000800
        /*01dc*/ 	.word	0x000000ff
        /*01e0*/ 	.word	0x00000068
        /*01e4*/ 	.short	0x0100
        /*01e6*/ 	.byte	0x04
	.zero		1


	//   ....[14]....
        /*01e8*/ 	.word	0x000008e0
        /*01ec*/ 	.word	0x000000ff
        /*01f0*/ 	.word	0x00000070
        /*01f4*/ 	.short	0x0100
        /*01f6*/ 	.byte	0x06
	.zero		1


	//   ....[15]....
        /*01f8*/ 	.word	0x000008f0
        /*01fc*/ 	.word	0x000000ff
        /*0200*/ 	.word	0x00000078
        /*0204*/ 	.short	0x0100
        /*0206*/ 	.byte	0x06
	.zero		1


	//   ....[16]....
        /*0208*/ 	.word	0x00000a20
        /*020c*/ 	.word	0x000000ff
        /*0210*/ 	.word	0x00000080
        /*0214*/ 	.short	0x0100
        /*0216*/ 	.byte	0x06
	.zero		1


	//   ....[17]....
        /*0218*/ 	.word	0x00000a30
        /*021c*/ 	.word	0x000000ff
        /*0220*/ 	.word	0x00000090
        /*0224*/ 	.short	0x0100
        /*0226*/ 	.byte	0x06
	.zero		1


	//   ....[18]....
        /*0228*/ 	.word	0x00000a40
        /*022c*/ 	.word	0x000000ff
        /*0230*/ 	.word	0x00000088
        /*0234*/ 	.short	0x0100
        /*0236*/ 	.byte	0x06
	.zero		1


	//   ....[19]....
        /*0238*/ 	.word	0x00000a50
        /*023c*/ 	.word	0x000000ff
        /*0240*/ 	.word	0x00000098
        /*0244*/ 	.short	0x0100
        /*0246*/ 	.byte	0x06
	.zero		1


	//   ....[20]....
        /*0248*/ 	.word	0x00000b70
        /*024c*/ 	.word	0x000000ff
        /*0250*/ 	.word	0x000000a0
        /*0254*/ 	.short	0x0100
        /*0256*/ 	.byte	0x04
	.zero		1


	//   ....[21]....
        /*0258*/ 	.word	0x00000b80
        /*025c*/ 	.word	0x000000ff
        /*0260*/ 	.word	0x000000c0
        /*0264*/ 	.short	0x0100
        /*0266*/ 	.byte	0x04
	.zero		1


	//   ....[22]....
        /*0268*/ 	.word	0x00000b90
        /*026c*/ 	.word	0x000000ff
        /*0270*/ 	.word	0x000000a8
        /*0274*/ 	.short	0x0100
        /*0276*/ 	.byte	0x04
	.zero		1


	//   ....[23]....
        /*0278*/ 	.word	0x00000ba0
        /*027c*/ 	.word	0x000000ff
        /*0280*/ 	.word	0x000000c8
        /*0284*/ 	.short	0x0100
        /*0286*/ 	.byte	0x04
	.zero		1


	//   ....[24]....
        /*0288*/ 	.word	0x00000bb0
        /*028c*/ 	.word	0x000000ff
        /*0290*/ 	.word	0x000000b0
        /*0294*/ 	.short	0x0100
        /*0296*/ 	.byte	0x04
	.zero		1


	//   ....[25]....
        /*0298*/ 	.word	0x00000bc0
        /*029c*/ 	.word	0x000000ff
        /*02a0*/ 	.word	0x000000d0
        /*02a4*/ 	.short	0x0100
        /*02a6*/ 	.byte	0x04
	.zero		1


	//   ....[26]....
        /*02a8*/ 	.word	0x00000bd0
        /*02ac*/ 	.word	0x000000ff
        /*02b0*/ 	.word	0x000000b8
        /*02b4*/ 	.short	0x0100
        /*02b6*/ 	.byte	0x04
	.zero		1


	//   ....[27]....
        /*02b8*/ 	.word	0x00000be0
        /*02bc*/ 	.word	0x000000ff
        /*02c0*/ 	.word	0x000000d8
        /*02c4*/ 	.short	0x0100
        /*02c6*/ 	.byte	0x04
	.zero		1


	//   ....[28]....
        /*02c8*/ 	.word	0x00000cd0
        /*02cc*/ 	.word	0x000000ff
        /*02d0*/ 	.word	0x000000e0
        /*02d4*/ 	.short	0x0100
        /*02d6*/ 	.byte	0x04
	.zero		1


	//   ....[29]....
        /*02d8*/ 	.word	0x00000ce0
        /*02dc*/ 	.word	0x000000ff
        /*02e0*/ 	.word	0x000000f0
        /*02e4*/ 	.short	0x0100
        /*02e6*/ 	.byte	0x04
	.zero		1


	//   ....[30]....
        /*02e8*/ 	.word	0x00000cf0
        /*02ec*/ 	.word	0x000000ff
        /*02f0*/ 	.word	0x000000e8
        /*02f4*/ 	.short	0x0100
        /*02f6*/ 	.byte	0x04
	.zero		1


	//   ....[31]....
        /*02f8*/ 	.word	0x00000d00
        /*02fc*/ 	.word	0x000000ff
        /*0300*/ 	.word	0x000000f8
        /*0304*/ 	.short	0x0100
        /*0306*/ 	.byte	0x04
	.zero		1


	//   ....[32]....
        /*0308*/ 	.word	0x00000df0
        /*030c*/ 	.word	0x000000ff
        /*0310*/ 	.word	0x00000100
        /*0314*/ 	.short	0x0100
        /*0316*/ 	.byte	0x06
	.zero		1


	//   ....[33]....
        /*0318*/ 	.word	0x00001810
        /*031c*/ 	.word	0x00000003
        /*0320*/ 	.word	0x000000f0
        /*0324*/ 	.short	0x010a
        /*0326*/ 	.byte	0xff
	.zero		1


	//   ....[34]....
        /*0328*/ 	.word	0x00001840
        /*032c*/ 	.word	0x00000003
        /*0330*/ 	.word	0x000000e0
        /*0334*/ 	.short	0x0101
        /*0336*/ 	.byte	0xff
	.zero		1


	//   ....[35]....
        /*0338*/ 	.word	0x00001950
        /*033c*/ 	.word	0x000000ff
        /*0340*/ 	.word	0x00000020
        /*0344*/ 	.short	0x010a
        /*0346*/ 	.byte	0x04
	.zero		1


	//   ....[36]....
        /*0348*/ 	.word	0x00001a10
        /*034c*/ 	.word	0x000000ff
        /*0350*/ 	.word	0x00000020
        /*0354*/ 	.short	0x010a
        /*0356*/ 	.byte	0x07
	.zero		1


	//   ....[37]....
        /*0358*/ 	.word	0x00001b70
        /*035c*/ 	.word	0x000000ff
        /*0360*/ 	.word	0x00000020
        /*0364*/ 	.short	0x010a
        /*0366*/ 	.byte	0x04
	.zero		1


	//   ....[38]....
        /*0368*/ 	.word	0x00001f20
        /*036c*/ 	.word	0x000000ff
        /*0370*/ 	.word	0x00000078
        /*0374*/ 	.short	0x0101
        /*0376*/ 	.byte	0x15
	.zero		1


	//   ....[39]....
        /*0378*/ 	.word	0x00001f40
        /*037c*/ 	.word	0x000000ff
        /*0380*/ 	.word	0x00000020
        /*0384*/ 	.short	0x010a
        /*0386*/ 	.byte	0x04
	.zero		1


	//   ....[40]....
        /*0388*/ 	.word	0x00001fc0
        /*038c*/ 	.word	0x000000ff
        /*0390*/ 	.word	0x00000020
        /*0394*/ 	.short	0x010a
        /*0396*/ 	.byte	0x07
	.zero		1


	//   ....[41]....
        /*0398*/ 	.word	0x00002100
        /*039c*/ 	.word	0x000000ff
        /*03a0*/ 	.word	0x00000020
        /*03a4*/ 	.short	0x010a
        /*03a6*/ 	.byte	0x04
	.zero		1


	//   ....[42]....
        /*03a8*/ 	.word	0x000024e0
        /*03ac*/ 	.word	0x00000002
        /*03b0*/ 	.word	0x00000080
        /*03b4*/ 	.short	0x010a
        /*03b6*/ 	.byte	0xff
	.zero		1


	//   ....[43]....
        /*03b8*/ 	.word	0x000025a0
        /*03bc*/ 	.word	0x00000002
        /*03c0*/ 	.word	0x00000000
        /*03c4*/ 	.short	0x0101
        /*03c6*/ 	.byte	0xff
	.zero		1


	//   ....[44]....
        /*03c8*/ 	.word	0x00002b00
        /*03cc*/ 	.word	0x000000ff
        /*03d0*/ 	.word	0x00000000
        /*03d4*/ 	.short	0x010a
        /*03d6*/ 	.byte	0x04
	.zero		1


	//   ....[45]....
        /*03d8*/ 	.word	0x00002b90
        /*03dc*/ 	.word	0x000000ff
        /*03e0*/ 	.word	0x00000000
        /*03e4*/ 	.short	0x010a
        /*03e6*/ 	.byte	0x05
	.zero		1


	//   ....[46]....
        /*03e8*/ 	.word	0x00002c20
        /*03ec*/ 	.word	0x000000ff
        /*03f0*/ 	.word	0x00000000
        /*03f4*/ 	.short	0x010a
        /*03f6*/ 	.byte	0x05
	.zero		1


	//   ....[47]....
        /*03f8*/ 	.word	0x00002cc0
        /*03fc*/ 	.word	0x00000000
        /*0400*/ 	.word	0x00000000
        /*0404*/ 	.short	0x010a
        /*0406*/ 	.byte	0xff
	.zero		1


	//   ....[48]....
        /*0408*/ 	.word	0x00002df0
        /*040c*/ 	.word	0x00000000
        /*0410*/ 	.word	0x000000e0
        /*0414*/ 	.short	0x010a
        /*0416*/ 	.byte	0xff
	.zero		1


	//   ....[49]....
        /*0418*/ 	.word	0x00002e60
        /*041c*/ 	.word	0x00000004
        /*0420*/ 	.word	0x00000000
        /*0424*/ 	.short	0x0101
        /*0426*/ 	.byte	0xff
	.zero		1


	//   ....[50]....
        /*0428*/ 	.word	0x00002e80
        /*042c*/ 	.word	0x000000ff
        /*0430*/ 	.word	0x00000090
        /*0434*/ 	.short	0x010a
        /*0436*/ 	.byte	0x04
	.zero		1


	//   ....[51]....
        /*0438*/ 	.word	0x00002fa0
        /*043c*/ 	.word	0x00000000
        /*0440*/ 	.word	0x00000080
        /*0444*/ 	.short	0x010a
        /*0446*/ 	.byte	0xff
	.zero		1


	//   ....[52]....
        /*0448*/ 	.word	0x000030a0
        /*044c*/ 	.word	0x00000000
        /*0450*/ 	.word	0x00000000
        /*0454*/ 	.short	0x0101
        /*0456*/ 	.byte	0xff
	.zero		1


	//   ....[53]....
        /*0458*/ 	.word	0x00003130
        /*045c*/ 	.word	0x000000ff
        /*0460*/ 	.word	0x00000090
        /*0464*/ 	.short	0x0106
        /*0466*/ 	.byte	0x04
	.zero		1


	//   ....[54]....
        /*0468*/ 	.word	0x00003150
        /*046c*/ 	.word	0x000000ff
        /*0470*/ 	.word	0x00000090
        /*0474*/ 	.short	0x010a
        /*0476*/ 	.byte	0x04
	.zero		1


	//   ....[55]....
        /*0478*/ 	.word	0x000031e0
        /*047c*/ 	.word	0x000000ff
        /*0480*/ 	.word	0x00000090
        /*0484*/ 	.short	0x0106
        /*0486*/ 	.byte	0x07
	.zero		1


	//   ....[56]....
        /*0488*/ 	.word	0x00003220
        /*048c*/ 	.word	0x00000000
        /*0490*/ 	.word	0x00000090
        /*0494*/ 	.short	0x010a
        /*0496*/ 	.byte	0xff
	.zero		1


	//   ....[57]....
        /*0498*/ 	.word	0x00003480
        /*049c*/ 	.word	0x000000ff
        /*04a0*/ 	.word	0x00000008
        /*04a4*/ 	.short	0x010a
        /*04a6*/ 	.byte	0x05
	.zero		1


	//   ....[58]....
        /*04a8*/ 	.word	0x000034a0
        /*04ac*/ 	.word	0x000000ff
        /*04b0*/ 	.word	0x00000008
        /*04b4*/ 	.short	0x010a
        /*04b6*/ 	.byte	0x05
	.zero		1


	//   ....[59]....
        /*04b8*/ 	.word	0x00003640
        /*04bc*/ 	.word	0x000000ff
        /*04c0*/ 	.word	0x00000008
        /*04c4*/ 	.short	0x010a
        /*04c6*/ 	.byte	0x05
	.zero		1


	//   ....[60]....
        /*04c8*/ 	.word	0x00003660
        /*04cc*/ 	.word	0x000000ff
        /*04d0*/ 	.word	0x00000008
        /*04d4*/ 	.short	0x010a
        /*04d6*/ 	.byte	0x05
	.zero		1


	//   ....[61]....
        /*04d8*/ 	.word	0x00003730
        /*04dc*/ 	.word	0x000000ff
        /*04e0*/ 	.word	0x00000000
        /*04e4*/ 	.short	0x0101
        /*04e6*/ 	.byte	0x04
	.zero		1


	//   ....[62]....
        /*04e8*/ 	.word	0x00003b00
        /*04ec*/ 	.word	0x00000000
        /*04f0*/ 	.word	0x00000080
        /*04f4*/ 	.short	0x010a
        /*04f6*/ 	.byte	0xff
	.zero		1


	//   ....[63]....
        /*04f8*/ 	.word	0x00003bc0
        /*04fc*/ 	.word	0x00000000
        /*0500*/ 	.word	0x00000000
        /*0504*/ 	.short	0x0101
        /*0506*/ 	.byte	0xff
	.zero		1


	//   ....[64]....
        /*0508*/ 	.word	0x00003cb0
        /*050c*/ 	.word	0x000000ff
        /*0510*/ 	.word	0x00000000
        /*0514*/ 	.short	0x010a
        /*0516*/ 	.byte	0x04
	.zero		1


	//   ....[65]....
        /*0518*/ 	.word	0x00003cc0
        /*051c*/ 	.word	0x000000ff
        /*0520*/ 	.word	0x000000c0
        /*0524*/ 	.short	0x010a
        /*0526*/ 	.byte	0x07
	.zero		1


	//   ....[66]....
        /*0528*/ 	.word	0x00003d80
        /*052c*/ 	.word	0x000000ff
        /*0530*/ 	.word	0x00000000
        /*0534*/ 	.short	0x010a
        /*0536*/ 	.byte	0x05
	.zero		1


	//   ....[67]....
        /*0538*/ 	.word	0x00003ed0
        /*053c*/ 	.word	0x000000ff
        /*0540*/ 	.word	0x00000000
        /*0544*/ 	.short	0x010a
        /*0546*/ 	.byte	0x07
	.zero		1


	//   ....[68]....
        /*0548*/ 	.word	0x00004640
        /*054c*/ 	.word	0x000000ff
        /*0550*/ 	.word	0x00000000
        /*0554*/ 	.short	0x010a
        /*0556*/ 	.byte	0x04
	.zero		1


	//   ....[69]....
        /*0558*/ 	.word	0x000046e0
        /*055c*/ 	.word	0x000000ff
        /*0560*/ 	.word	0x00000000
        /*0564*/ 	.short	0x010a
        /*0566*/ 	.byte	0x05
	.zero		1


	//   ....[70]....
        /*0568*/ 	.word	0x00004770
        /*056c*/ 	.word	0x000000ff
        /*0570*/ 	.word	0x00000000
        /*0574*/ 	.short	0x010a
        /*0576*/ 	.byte	0x05
	.zero		1


	//   ....[71]....
        /*0578*/ 	.word	0x00004810
        /*057c*/ 	.word	0x00000000
        /*0580*/ 	.word	0x00000000
        /*0584*/ 	.short	0x010a
        /*0586*/ 	.byte	0xff
	.zero		1


	//   ....[72]....
        /*0588*/ 	.word	0x00004850
        /*058c*/ 	.word	0x00000000
        /*0590*/ 	.word	0x00000000
        /*0594*/ 	.short	0x010a
        /*0596*/ 	.byte	0xff
	.zero		1


	//   ....[73]....
        /*0598*/ 	.word	0x000048d0
        /*059c*/ 	.word	0x000000ff
        /*05a0*/ 	.word	0x00000000
        /*05a4*/ 	.short	0x0101
        /*05a6*/ 	.byte	0x04
	.zero		1


	//   ....[74]....
        /*05a8*/ 	.word	0x00004910
        /*05ac*/ 	.word	0x000000ff
        /*05b0*/ 	.word	0x00000100
        /*05b4*/ 	.short	0x010a
        /*05b6*/ 	.byte	0x3e
	.zero		1


	//   ....[75]....
        /*05b8*/ 	.word	0x00004970
        /*05bc*/ 	.word	0x000000ff
        /*05c0*/ 	.word	0x00000000
        /*05c4*/ 	.short	0x0101
        /*05c6*/ 	.byte	0x04
	.zero		1


	//   ....[76]....
        /*05c8*/ 	.word	0x00004d90
        /*05cc*/ 	.word	0x00000000
        /*05d0*/ 	.word	0x00000080
        /*05d4*/ 	.short	0x010a
        /*05d6*/ 	.byte	0xff
	.zero		1


	//   ....[77]....
        /*05d8*/ 	.word	0x00004e50
        /*05dc*/ 	.word	0x00000000
        /*05e0*/ 	.word	0x00000000
        /*05e4*/ 	.short	0x0101
        /*05e6*/ 	.byte	0xff
	.zero		1


	//   ....[78]....
        /*05e8*/ 	.word	0x00005170
        /*05ec*/ 	.word	0x000000ff
        /*05f0*/ 	.word	0x00000078
        /*05f4*/ 	.short	0x010a
        /*05f6*/ 	.byte	0x07
	.zero		1


	//   ....[79]....
        /*05f8*/ 	.word	0x00005390
        /*05fc*/ 	.word	0x000000ff
        /*0600*/ 	.word	0x00000058
        /*0604*/ 	.short	0x010a
        /*0606*/ 	.byte	0x04
	.zero		1


	//   ....[80]....
        /*0608*/ 	.word	0x00005630
        /*060c*/ 	.word	0x000000ff
        /*0610*/ 	.word	0x00000040
        /*0614*/ 	.short	0x010b
        /*0616*/ 	.byte	0x04
	.zero		1


	//   ....[81]....
        /*0618*/ 	.word	0x000056b0
        /*061c*/ 	.word	0x000000ff
        /*0620*/ 	.word	0x00000000
        /*0624*/ 	.short	0x0101
        /*0626*/ 	.byte	0x10
	.zero		1


	//   ....[82]....
        /*0628*/ 	.word	0x00005700
        /*062c*/ 	.word	0x000000ff
        /*0630*/ 	.word	0x00000058
        /*0634*/ 	.short	0x010a
        /*0636*/ 	.byte	0x06
	.zero		1


	//   ....[83]....
        /*0638*/ 	.word	0x00005940
        /*063c*/ 	.word	0x000000ff
        /*0640*/ 	.word	0x00000040
        /*0644*/ 	.short	0x010b
        /*0646*/ 	.byte	0x06
	.zero		1


	//   ....[84]....
        /*0648*/ 	.word	0x00005950
        /*064c*/ 	.word	0x000000ff
        /*0650*/ 	.word	0x00000000
        /*0654*/ 	.short	0x0101
        /*0656*/ 	.byte	0x0e
	.zero		1


	//   ....[85]....
        /*0658*/ 	.word	0x00005a00
        /*065c*/ 	.word	0x000000ff
        /*0660*/ 	.word	0x00000000
        /*0664*/ 	.short	0x010a
        /*0666*/ 	.byte	0x04
	.zero		1


	//   ....[86]....
        /*0668*/ 	.word	0x00005a90
        /*066c*/ 	.word	0x000000ff
        /*0670*/ 	.word	0x00000000
        /*0674*/ 	.short	0x010a
        /*0676*/ 	.byte	0x05
	.zero		1


	//   ....[87]....
        /*0678*/ 	.word	0x00005b30
        /*067c*/ 	.word	0x00000000
        /*0680*/ 	.word	0x00000000
        /*0684*/ 	.short	0x010a
        /*0686*/ 	.byte	0xff
	.zero		1


	//   ....[88]....
        /*0688*/ 	.word	0x00005e70
        /*068c*/ 	.word	0x00000000
        /*0690*/ 	.word	0x00000080
        /*0694*/ 	.short	0x010a
        /*0696*/ 	.byte	0xff
	.zero		1


	//   ....[89]....
        /*0698*/ 	.word	0x00005f80
        /*069c*/ 	.word	0x00000000
        /*06a0*/ 	.word	0x00000000
        /*06a4*/ 	.short	0x0101
        /*06a6*/ 	.byte	0xff
	.zero		1


	//   ....[90]....
        /*06a8*/ 	.word	0x000069d0
        /*06ac*/ 	.word	0x00000000
        /*06b0*/ 	.word	0x00000040
        /*06b4*/ 	.short	0x010a
        /*06b6*/ 	.byte	0xff
	.zero		1


	//   ....[91]....
        /*06b8*/ 	.word	0x00006a10
        /*06bc*/ 	.word	0x0000004c
        /*06c0*/ 	.word	0x000000a0
        /*06c4*/ 	.short	0x010a
        /*06c6*/ 	.byte	0xff
	.zero		1


	//   ....[92]....
        /*06c8*/ 	.word	0x00006b20
        /*06cc*/ 	.word	0x00000000
        /*06d0*/ 	.word	0x00000040
        /*06d4*/ 	.short	0x010a
        /*06d6*/ 	.byte	0xff
	.zero		1


	//   ....[93]....
        /*06d8*/ 	.word	0x00006c30
        /*06dc*/ 	.word	0x0000004c
        /*06e0*/ 	.word	0x000000a0
        /*06e4*/ 	.short	0x010a
        /*06e6*/ 	.byte	0xff
	.zero		1


	//   ....[94]....
        /*06e8*/ 	.word	0x00007440
        /*06ec*/ 	.word	0x00000000
        /*06f0*/ 	.word	0x00000000
        /*06f4*/ 	.short	0x0101
        /*06f6*/ 	.byte	0xff
	.zero		1


	//   ....[95]....
        /*06f8*/ 	.word	0x00007450
        /*06fc*/ 	.word	0x00000002
        /*0700*/ 	.word	0x00000040
        /*0704*/ 	.short	0x010a
        /*0706*/ 	.byte	0xff
	.zero		1


	//   ....[96]....
        /*0708*/ 	.word	0x00007510
        /*070c*/ 	.word	0x00000002
        /*0710*/ 	.word	0x00000040
        /*0714*/ 	.short	0x010a
        /*0716*/ 	.byte	0xff
	.zero		1


	//   ....[97]....
        /*0718*/ 	.word	0x000077f0
        /*071c*/ 	.word	0x0000004c
        /*0720*/ 	.word	0x00000000
        /*0724*/ 	.short	0x0101
        /*0726*/ 	.byte	0xff
	.zero		1


	//   ....[98]....
        /*0728*/ 	.word	0x00007e30
        /*072c*/ 	.word	0x00000002
        /*0730*/ 	.word	0x00000000
        /*0734*/ 	.short	0x0101
        /*0736*/ 	.byte	0xff
	.zero		1


	//   ....[99]....
        /*0738*/ 	.word	0x000080a0
        /*073c*/ 	.word	0x000000ff
        /*0740*/ 	.word	0x00000000
        /*0744*/ 	.short	0x0101
        /*0746*/ 	.byte	0x04
	.zero		1


	//   ....[100]....
        /*0748*/ 	.word	0x000080c0
        /*074c*/ 	.word	0x00000003
        /*0750*/ 	.word	0x000000f0
        /*0754*/ 	.short	0x010a
        /*0756*/ 	.byte	0xff
	.zero		1


	//   ....[101]....
        /*0758*/ 	.word	0x00008120
        /*075c*/ 	.word	0x00000002
        /*0760*/ 	.word	0x00000020
        /*0764*/ 	.short	0x010a
        /*0766*/ 	.byte	0xff
	.zero		1


	//   ....[102]....
        /*0768*/ 	.word	0x00008180
        /*076c*/ 	.word	0x00000002
        /*0770*/ 	.word	0x00000020
        /*0774*/ 	.short	0x010a
        /*0776*/ 	.byte	0xff
	.zero		1


	//   ....[103]....
        /*0778*/ 	.word	0x000081d0
        /*077c*/ 	.word	0x00000002
        /*0780*/ 	.word	0x00000080
        /*0784*/ 	.short	0x010a
        /*0786*/ 	.byte	0xff
	.zero		1


	//   ....[104]....
        /*0788*/ 	.word	0x00008230
        /*078c*/ 	.word	0x00000000
        /*0790*/ 	.word	0x00000000
        /*0794*/ 	.short	0x010a
        /*0796*/ 	.byte	0xff
	.zero		1


	//   ....[105]....
        /*0798*/ 	.word	0x00008290
        /*079c*/ 	.word	0x00000000
        /*07a0*/ 	.word	0x00000000
        /*07a4*/ 	.short	0x010a
        /*07a6*/ 	.byte	0xff
	.zero		1


	//   ....[106]....
        /*07a8*/ 	.word	0x000082f0
        /*07ac*/ 	.word	0x00000000
        /*07b0*/ 	.word	0x00000000
        /*07b4*/ 	.short	0x010a
        /*07b6*/ 	.byte	0xff
	.zero		1


	//   ....[107]....
        /*07b8*/ 	.word	0x00008340
        /*07bc*/ 	.word	0x00000000
        /*07c0*/ 	.word	0x000000e0
        /*07c4*/ 	.short	0x010a
        /*07c6*/ 	.byte	0xff
	.zero		1


	//   ....[108]....
        /*07c8*/ 	.word	0x000083a0
        /*07cc*/ 	.word	0x00000000
        /*07d0*/ 	.word	0x00000090
        /*07d4*/ 	.short	0x010a
        /*07d6*/ 	.byte	0xff
	.zero		1


	//   ....[109]....
        /*07d8*/ 	.word	0x000083f0
        /*07dc*/ 	.word	0x00000000
        /*07e0*/ 	.word	0x00000080
        /*07e4*/ 	.short	0x010a
        /*07e6*/ 	.byte	0xff
	.zero		1


	//   ....[110]....
        /*07e8*/ 	.word	0x00008450
        /*07ec*/ 	.word	0x00000000
        /*07f0*/ 	.word	0x00000090
        /*07f4*/ 	.short	0x010a
        /*07f6*/ 	.byte	0xff
	.zero		1


	//   ....[111]....
        /*07f8*/ 	.word	0x000084b0
        /*07fc*/ 	.word	0x00000004
        /*0800*/ 	.word	0x00000008
        /*0804*/ 	.short	0x010a
        /*0806*/ 	.byte	0xff
	.zero		1


	//   ....[112]....
        /*0808*/ 	.word	0x00008590
        /*080c*/ 	.word	0x00000002
        /*0810*/ 	.word	0x00000008
        /*0814*/ 	.short	0x010a
        /*0816*/ 	.byte	0xff
	.zero		1


	//   ....[113]....
        /*0818*/ 	.word	0x000085e0
        /*081c*/ 	.word	0x00000000
        /*0820*/ 	.word	0x00000080
        /*0824*/ 	.short	0x010a
        /*0826*/ 	.byte	0xff
	.zero		1


	//   ....[114]....
        /*0828*/ 	.word	0x00008650
        /*082c*/ 	.word	0x00000000
        /*0830*/ 	.word	0x000000c0
        /*0834*/ 	.short	0x010a
        /*0836*/ 	.byte	0xff
	.zero		1


	//   ....[115]....
        /*0838*/ 	.word	0x000086b0
        /*083c*/ 	.word	0x00000000
        /*0840*/ 	.word	0x00000000
        /*0844*/ 	.short	0x010a
        /*0846*/ 	.byte	0xff
	.zero		1


	//   ....[116]....
        /*0848*/ 	.word	0x00008710
        /*084c*/ 	.word	0x00000000
        /*0850*/ 	.word	0x00000000
        /*0854*/ 	.short	0x010a
        /*0856*/ 	.byte	0xff
	.zero		1


	//   ....[117]....
        /*0858*/ 	.word	0x00008770
        /*085c*/ 	.word	0x00000000
        /*0860*/ 	.word	0x00000000
        /*0864*/ 	.short	0x010a
        /*0866*/ 	.byte	0xff
	.zero		1


	//   ....[118]....
        /*0868*/ 	.word	0x000087d0
        /*086c*/ 	.word	0x00000000
        /*0870*/ 	.word	0x00000000
        /*0874*/ 	.short	0x010a
        /*0876*/ 	.byte	0xff
	.zero		1


	//   ....[119]....
        /*0878*/ 	.word	0x00008830
        /*087c*/ 	.word	0x00000000
        /*0880*/ 	.word	0x00000100
        /*0884*/ 	.short	0x010a
        /*0886*/ 	.byte	0xff
	.zero		1


	//   ....[120]....
        /*0888*/ 	.word	0x00008880
        /*088c*/ 	.word	0x00000000
        /*0890*/ 	.word	0x00000080
        /*0894*/ 	.short	0x010a
        /*0896*/ 	.byte	0xff
	.zero		1


	//   ....[121]....
        /*0898*/ 	.word	0x000088e0
        /*089c*/ 	.word	0x00000000
        /*08a0*/ 	.word	0x00000078
        /*08a4*/ 	.short	0x010a
        /*08a6*/ 	.byte	0xff
	.zero		1


	//   ....[122]....
        /*08a8*/ 	.word	0x00008940
        /*08ac*/ 	.word	0x00000000
        /*08b0*/ 	.word	0x00000058
        /*08b4*/ 	.short	0x010a
        /*08b6*/ 	.byte	0xff
	.zero		1


	//   ....[123]....
        /*08b8*/ 	.word	0x000089a0
        /*08bc*/ 	.word	0x00000003
        /*08c0*/ 	.word	0x00000058
        /*08c4*/ 	.short	0x010a
        /*08c6*/ 	.byte	0xff
	.zero		1


	//   ....[124]....
        /*08c8*/ 	.word	0x00008a00
        /*08cc*/ 	.word	0x00000000
        /*08d0*/ 	.word	0x00000000
        /*08d4*/ 	.short	0x010a
        /*08d6*/ 	.byte	0xff
	.zero		1


	//   ....[125]....
        /*08d8*/ 	.word	0x00008a60
        /*08dc*/ 	.word	0x00000000
        /*08e0*/ 	.word	0x00000000
        /*08e4*/ 	.short	0x010a
        /*08e6*/ 	.byte	0xff
	.zero		1


	//   ....[126]....
        /*08e8*/ 	.word	0x00008ab0
        /*08ec*/ 	.word	0x00000000
        /*08f0*/ 	.word	0x00000080
        /*08f4*/ 	.short	0x010a
        /*08f6*/ 	.byte	0xff
	.zero		1


	//   ....[127]....
        /*08f8*/ 	.word	0x00008b00
        /*08fc*/ 	.word	0x00000000
        /*0900*/ 	.word	0x00000040
        /*0904*/ 	.short	0x010a
        /*0906*/ 	.byte	0xff
	.zero		1


	//   ....[128]....
        /*0908*/ 	.word	0x00008b50
        /*090c*/ 	.word	0x0000004c
        /*0910*/ 	.word	0x000000a0
        /*0914*/ 	.short	0x010a
        /*0916*/ 	.byte	0xff
	.zero		1


	//   ....[129]....
        /*0918*/ 	.word	0x00008ba0
        /*091c*/ 	.word	0x00000002
        /*0920*/ 	.word	0x00000040
        /*0924*/ 	.short	0x010a
        /*0926*/ 	.byte	0xff
	.zero		1


	//----- nvinfo : EIATTR_NUM_MBARRIERS
	.align		4
.L_47:
        /*0928*/ 	.byte	0x03, 0x38
        /*092a*/ 	.short	0x0021


	//----- nvinfo : EIATTR_EXIT_INSTR_OFFSETS
	.align		4
        /*092c*/ 	.byte	0x04, 0x1c
        /*092e*/ 	.short	(.L_49 - .L_48)


	//   ....[0]....
.L_48:
        /*0930*/ 	.word	0x00002cf0


	//   ....[1]....
        /*0934*/ 	.word	0x000031f0


	//   ....[2]....
        /*0938*/ 	.word	0x00003250


	//   ....[3]....
        /*093c*/ 	.word	0x00004bb0


	//   ....[4]....
        /*0940*/ 	.word	0x00005b60


	//   ....[5]....
        /*0944*/ 	.word	0x00005ba0


	//   ....[6]....
        /*0948*/ 	.word	0x00007f90


	//   ....[7]....
        /*094c*/ 	.word	0x00008010


	//   ....[8]....
        /*0950*/ 	.word	0x00008040


	//   ....[9]....
        /*0954*/ 	.word	0x000080b0


	//----- nvinfo : EIATTR_MAX_THREADS
	.align		4
.L_49:
        /*0958*/ 	.byte	0x04, 0x05
        /*095a*/ 	.short	(.L_51 - .L_50)
.L_50:
        /*095c*/ 	.word	0x00000100
        /*0960*/ 	.word	0x00000001
        /*0964*/ 	.word	0x00000001


	//----- nvinfo : EIATTR_CRS_STACK_SIZE
	.align		4
.L_51:
        /*0968*/ 	.byte	0x04, 0x1e
        /*096a*/ 	.short	(.L_53 - .L_52)
.L_52:
        /*096c*/ 	.word	0x00000000


	//----- nvinfo : EIATTR_CBANK_PARAM_SIZE
	.align		4
.L_53:
        /*0970*/ 	.byte	0x03, 0x19
        /*0972*/ 	.short	0x0800


	//----- nvinfo : EIATTR_PARAM_CBANK
	.align		4
        /*0974*/ 	.byte	0x04, 0x0a
        /*0976*/ 	.short	(.L_55 - .L_54)
	.align		4
.L_54:
        /*0978*/ 	.word	index@(.nv.constant0._ZN7cutlass13device_kernelINS_4gemm6kernel13GemmUniversalIN4cute5tupleIJiiiiEEENS1_10collective13CollectiveMmaINS1_35MainloopSm100TmaUmmaWarpSpecializedILi4ELi2ELi4ENS5_IJNS4_1CILi2EEENSA_ILi1EEESC_EEEEENS5_IJNSA_ILi128EEENSA_ILi64EEENSA_ILi256EEEEEENS_6half_tENS5_IJlSC_lEEESJ_SK_NS4_8TiledMMAINS4_8MMA_AtomIJNS4_26SM100_MMA_F16BF16_2x1SM_SSISJ_SJ_fLi128ELi64ELNS4_4UMMA5MajorE0ELSP_0ELNSO_7ScaleInE0ELSQ_0EEEEEENS4_6LayoutINS5_IJSC_SC_SC_EEENS5_IJNSA_ILi0EEESV_SV_EEEEENS5_IJNS4_10UnderscoreESY_SY_EEEEENS4_18SM100_TMA_2SM_LOADENS4_14ComposedLayoutINS4_7SwizzleILi3ELi4ELi3EEENS4_18smem_ptr_flag_bitsILi16EEENST_INS5_IJNSA_ILi8EEESG_EEENS5_IJSG_SC_EEEEEEEvNS4_8identityES11_S1B_vS1C_EENS_8epilogue10collective18CollectiveEpilogueINS1E_23Sm100TmaWarpSpecializedILi3ELi2ELi16ELb1ELb0EEEJNS5_IJSG_SG_SH_EEENS5_IJNST_ISG_SC_EENST_INS5_IJNSA_ILi16EEESB_EEENS5_IJSC_NSA_ILi32EEEEEEEEEEESJ_SK_SJ_SK_NS1E_6fusion15FusionCallbacksIS1I_NS1R_17LinearCombinationISJ_fSJ_fLNS_15FloatRoundStyleE2EEES1J_S1Q_JEEENS4_5SM1004TMEM4LOAD26SM100_TMEM_LOAD_32dp32b16xENS4_13SM90_TMA_LOADENS12_INS13_ILi1ELi4ELi3EEES16_NST_INS5_IJS17_S1L_EEENS5_IJS1L_SC_EEEEEEENS4_39AutoVectorizingCopyWithAssumedAlignmentILi128EEENS4_14SM90_TMA_STOREES26_S28_S28_EEEvvEEEEvNT_6ParamsE)
        /*097c*/ 	.short	0x0380
        /*097e*/ 	.short	0x0800


	//----- nvinfo : EIATTR_SW_WAR
	.align		4
.L_55:
        /*0980*/ 	.byte	0x04, 0x36
        /*0982*/ 	.short	(.L_57 - .L_56)
.L_56:
        /*0984*/ 	.word	0x00000008
.L_57:


//--------------------- .nv.callgraph             --------------------------
	.section	.nv.callgraph,"",@"SHT_CUDA_CALLGRAPH"
	.align	4
	.sectionentsize	8
	.align		4
        /*0000*/ 	.word	0x00000000
	.align		4
        /*0004*/ 	.word	0xffffffff
	.align		4
        /*0008*/ 	.word	index@(_ZN7cutlass13device_kernelINS_4gemm6kernel13GemmUniversalIN4cute5tupleIJiiiiEEENS1_10collective13CollectiveMmaINS1_35MainloopSm100TmaUmmaWarpSpecializedILi4ELi2ELi4ENS5_IJNS4_1CILi2EEENSA_ILi1EEESC_EEEEENS5_IJNSA_ILi128EEENSA_ILi64EEENSA_ILi256EEEEEENS_6half_tENS5_IJlSC_lEEESJ_SK_NS4_8TiledMMAINS4_8MMA_AtomIJNS4_26SM100_MMA_F16BF16_2x1SM_SSISJ_SJ_fLi128ELi64ELNS4_4UMMA5MajorE0ELSP_0ELNSO_7ScaleInE0ELSQ_0EEEEEENS4_6LayoutINS5_IJSC_SC_SC_EEENS5_IJNSA_ILi0EEESV_SV_EEEEENS5_IJNS4_10UnderscoreESY_SY_EEEEENS4_18SM100_TMA_2SM_LOADENS4_14ComposedLayoutINS4_7SwizzleILi3ELi4ELi3EEENS4_18smem_ptr_flag_bitsILi16EEENST_INS5_IJNSA_ILi8EEESG_EEENS5_IJSG_SC_EEEEEEEvNS4_8identityES11_S1B_vS1C_EENS_8epilogue10collective18CollectiveEpilogueINS1E_23Sm100TmaWarpSpecializedILi3ELi2ELi16ELb1ELb0EEEJNS5_IJSG_SG_SH_EEENS5_IJNST_ISG_SC_EENST_INS5_IJNSA_ILi16EEESB_EEENS5_IJSC_NSA_ILi32EEEEEEEEEEESJ_SK_SJ_SK_NS1E_6fusion15FusionCallbacksIS1I_NS1R_17LinearCombinationISJ_fSJ_fLNS_15FloatRoundStyleE2EEES1J_S1Q_JEEENS4_5SM1004TMEM4LOAD26SM100_TMEM_LOAD_32dp32b16xENS4_13SM90_TMA_LOADENS12_INS13_ILi1ELi4ELi3EEES16_NST_INS5_IJS17_S1L_EEENS5_IJS1L_SC_EEEEEEENS4_39AutoVectorizingCopyWithAssumedAlignmentILi128EEENS4_14SM90_TMA_STOREES26_S28_S28_EEEvvEEEEvNT_6ParamsE)
	.align		4
        /*000c*/ 	.word	index@(__assertfail)
	.align		4
        /*0010*/ 	.word	0x00000000
	.align		4
        /*0014*/ 	.word	0xfffffffe
	.align		4
        /*0018*/ 	.word	0x00000000
	.align		4
        /*001c*/ 	.word	0xfffffffd
	.align		4
        /*0020*/ 	.word	0x00000000
	.align		4
        /*0024*/ 	.word	0xfffffffc


//--------------------- .nv.constant4             --------------------------
	.section	.nv.constant4,"a",@progbits
	.align	8
	.align		8
.nv.constant4:
        /*0000*/ 	.dword	__assertfail
	.align		8
        /*0008*/ 	.dword	__unnamed_1
	.align		8
        /*0010*/ 	.dword	__unnamed_2
	.align		8
        /*0018*/ 	.dword	_ZN39_INTERNAL_89c1ab72_4_k_cu_5ccc51c6_40994cuda3std3__45__cpo5beginE
	.align		8
        /*0020*/ 	.dword	_ZN39_INTERNAL_89c1ab72_4_k_cu_5ccc51c6_40994cuda3std3__45__cpo3endE
	.align		8
        /*0028*/ 	.dword	_ZN39_INTERNAL_89c1ab72_4_k_cu_5ccc51c6_40994cuda3std3__45__cpo6cbeginE
	.align		8
        /*0030*/ 	.dword	_ZN39_INTERNAL_89c1ab72_4_k_cu_5ccc51c6_40994cuda3std3__45__cpo4cendE
	.align		8
        /*0038*/ 	.dword	_ZN39_INTERNAL_89c1ab72_4_k_cu_5ccc51c6_40994cuda3std3__441_GLOBAL__N__89c1ab72_4_k_cu_5ccc51c6_40996ignoreE
	.align		8
        /*0040*/ 	.dword	_ZN39_INTERNAL_89c1ab72_4_k_cu_5ccc51c6_40994cuda3std3__419piecewise_constructE
	.align		8
        /*0048*/ 	.dword	_ZN39_INTERNAL_89c1ab72_4_k_cu_5ccc51c6_40994cuda3std3__48in_placeE
	.align		8
        /*0050*/ 	.dword	_ZN39_INTERNAL_89c1ab72_4_k_cu_5ccc51c6_40994cuda3std6ranges3__45__cpo4swapE
	.align		8
        /*0058*/ 	.dword	_ZN39_INTERNAL_89c1ab72_4_k_cu_5ccc51c6_40994cuda3std6ranges3__45__cpo9iter_moveE
	.align		8
        /*0060*/ 	.dword	_ZN39_INTERNAL_89c1ab72_4_k_cu_5ccc51c6_40994cute7productE
	.align		8
        /*0068*/ 	.dword	_ZN39_INTERNAL_89c1ab72_4_k_cu_5ccc51c6_40994cute1_E
	.align		8
        /*0070*/ 	.dword	$str$25
	.align		8
        /*0078*/ 	.dword	$str$26
	.align		8
        /*0080*/ 	.dword	$str$27
	.align		8
        /*0088*/ 	.dword	$str$28


//--------------------- .text._ZN7cutlass13device_kernelINS_4gemm6kernel13GemmUniversalIN4cute5tupleIJiiiiEEENS1_10collective13CollectiveMmaINS1_35MainloopSm100TmaUmmaWarpSpecializedILi4ELi2ELi4ENS5_IJNS4_1CILi2EEENSA_ILi1EEESC_EEEEENS5_IJNSA_ILi128EEENSA_ILi64EEENSA_ILi256EEEEEENS_6half_tENS5_IJlSC_lEEESJ_SK_NS4_8TiledMMAINS4_8MMA_AtomIJNS4_26SM100_MMA_F16BF16_2x1SM_SSISJ_SJ_fLi128ELi64ELNS4_4UMMA5MajorE0ELSP_0ELNSO_7ScaleInE0ELSQ_0EEEEEENS4_6LayoutINS5_IJSC_SC_SC_EEENS5_IJNSA_ILi0EEESV_SV_EEEEENS5_IJNS4_10UnderscoreESY_SY_EEEEENS4_18SM100_TMA_2SM_LOADENS4_14ComposedLayoutINS4_7SwizzleILi3ELi4ELi3EEENS4_18smem_ptr_flag_bitsILi16EEENST_INS5_IJNSA_ILi8EEESG_EEENS5_IJSG_SC_EEEEEEEvNS4_8identityES11_S1B_vS1C_EENS_8epilogue10collective18CollectiveEpilogueINS1E_23Sm100TmaWarpSpecializedILi3ELi2ELi16ELb1ELb0EEEJNS5_IJSG_SG_SH_EEENS5_IJNST_ISG_SC_EENST_INS5_IJNSA_ILi16EEESB_EEENS5_IJSC_NSA_ILi32EEEEEEEEEEESJ_SK_SJ_SK_NS1E_6fusion15FusionCallbacksIS1I_NS1R_17LinearCombinationISJ_fSJ_fLNS_15FloatRoundStyleE2EEES1J_S1Q_JEEENS4_5SM1004TMEM4LOAD26SM100_TMEM_LOAD_32dp32b16xENS4_13SM90_TMA_LOADENS12_INS13_ILi1ELi4ELi3EEES16_NST_INS5_IJS17_S1L_EEENS5_IJS1L_SC_EEEEEEENS4_39AutoVectorizingCopyWithAssumedAlignmentILi128EEENS4_14SM90_TMA_STOREES26_S28_S28_EEEvvEEEEvNT_6ParamsE --------------------------
	.section	.text._ZN7cutlass13device_kernelINS_4gemm6kernel13GemmUniversalIN4cute5tupleIJiiiiEEENS1_10collective13CollectiveMmaINS1_35MainloopSm100TmaUmmaWarpSpecializedILi4ELi2ELi4ENS5_IJNS4_1CILi2EEENSA_ILi1EEESC_EEEEENS5_IJNSA_ILi128EEENSA_ILi64EEENSA_ILi256EEEEEENS_6half_tENS5_IJlSC_lEEESJ_SK_NS4_8TiledMMAINS4_8MMA_AtomIJNS4_26SM100_MMA_F16BF16_2x1SM_SSISJ_SJ_fLi128ELi64ELNS4_4UMMA5MajorE0ELSP_0ELNSO_7ScaleInE0ELSQ_0EEEEEENS4_6LayoutINS5_IJSC_SC_SC_EEENS5_IJNSA_ILi0EEESV_SV_EEEEENS5_IJNS4_10UnderscoreESY_SY_EEEEENS4_18SM100_TMA_2SM_LOADENS4_14ComposedLayoutINS4_7SwizzleILi3ELi4ELi3EEENS4_18smem_ptr_flag_bitsILi16EEENST_INS5_IJNSA_ILi8EEESG_EEENS5_IJSG_SC_EEEEEEEvNS4_8identityES11_S1B_vS1C_EENS_8epilogue10collective18CollectiveEpilogueINS1E_23Sm100TmaWarpSpecializedILi3ELi2ELi16ELb1ELb0EEEJNS5_IJSG_SG_SH_EEENS5_IJNST_ISG_SC_EENST_INS5_IJNSA_ILi16EEESB_EEENS5_IJSC_NSA_ILi32EEEEEEEEEEESJ_SK_SJ_SK_NS1E_6fusion15FusionCallbacksIS1I_NS1R_17LinearCombinationISJ_fSJ_fLNS_15FloatRoundStyleE2EEES1J_S1Q_JEEENS4_5SM1004TMEM4LOAD26SM100_TMEM_LOAD_32dp32b16xENS4_13SM90_TMA_LOADENS12_INS13_ILi1ELi4ELi3EEES16_NST_INS5_IJS17_S1L_EEENS5_IJS1L_SC_EEEEEEENS4_39AutoVectorizingCopyWithAssumedAlignmentILi128EEENS4_14SM90_TMA_STOREES26_S28_S28_EEEvvEEEEvNT_6ParamsE,"ax",@progbits
	.align	128
.text._ZN7cutlass13device_kernelINS_4gemm6kernel13GemmUniversalIN4cute5tupleIJiiiiEEENS1_10collective13CollectiveMmaINS1_35MainloopSm100TmaUmmaWarpSpecializedILi4ELi2ELi4ENS5_IJNS4_1CILi2EEENSA_ILi1EEESC_EEEEENS5_IJNSA_ILi128EEENSA_ILi64EEENSA_ILi256EEEEEENS_6half_tENS5_IJlSC_lEEESJ_SK_NS4_8TiledMMAINS4_8MMA_AtomIJNS4_26SM100_MMA_F16BF16_2x1SM_SSISJ_SJ_fLi128ELi64ELNS4_4UMMA5MajorE0ELSP_0ELNSO_7ScaleInE0ELSQ_0EEEEEENS4_6LayoutINS5_IJSC_SC_SC_EEENS5_IJNSA_ILi0EEESV_SV_EEEEENS5_IJNS4_10UnderscoreESY_SY_EEEEENS4_18SM100_TMA_2SM_LOADENS4_14ComposedLayoutINS4_7SwizzleILi3ELi4ELi3EEENS4_18smem_ptr_flag_bitsILi16EEENST_INS5_IJNSA_ILi8EEESG_EEENS5_IJSG_SC_EEEEEEEvNS4_8identityES11_S1B_vS1C_EENS_8epilogue10collective18CollectiveEpilogueINS1E_23Sm100TmaWarpSpecializedILi3ELi2ELi16ELb1ELb0EEEJNS5_IJSG_SG_SH_EEENS5_IJNST_ISG_SC_EENST_INS5_IJNSA_ILi16EEESB_EEENS5_IJSC_NSA_ILi32EEEEEEEEEEESJ_SK_SJ_SK_NS1E_6fusion15FusionCallbacksIS1I_NS1R_17LinearCombinationISJ_fSJ_fLNS_15FloatRoundStyleE2EEES1J_S1Q_JEEENS4_5SM1004TMEM4LOAD26SM100_TMEM_LOAD_32dp32b16xENS4_13SM90_TMA_LOADENS12_INS13_ILi1ELi4ELi3EEES16_NST_INS5_IJS17_S1L_EEENS5_IJS1L_SC_EEEEEEENS4_39AutoVectorizingCopyWithAssumedAlignmentILi128EEENS4_14SM90_TMA_STOREES26_S28_S28_EEEvvEEEEvNT_6ParamsE:
        .type           _ZN7cutlass13device_kernelINS_4gemm6kernel13GemmUniversalIN4cute5tupleIJiiiiEEENS1_10collective13CollectiveMmaINS1_35MainloopSm100TmaUmmaWarpSpecializedILi4ELi2ELi4ENS5_IJNS4_1CILi2EEENSA_ILi1EEESC_EEEEENS5_IJNSA_ILi128EEENSA_ILi64EEENSA_ILi256EEEEEENS_6half_tENS5_IJlSC_lEEESJ_SK_NS4_8TiledMMAINS4_8MMA_AtomIJNS4_26SM100_MMA_F16BF16_2x1SM_SSISJ_SJ_fLi128ELi64ELNS4_4UMMA5MajorE0ELSP_0ELNSO_7ScaleInE0ELSQ_0EEEEEENS4_6LayoutINS5_IJSC_SC_SC_EEENS5_IJNSA_ILi0EEESV_SV_EEEEENS5_IJNS4_10UnderscoreESY_SY_EEEEENS4_18SM100_TMA_2SM_LOADENS4_14ComposedLayoutINS4_7SwizzleILi3ELi4ELi3EEENS4_18smem_ptr_flag_bitsILi16EEENST_INS5_IJNSA_ILi8EEESG_EEENS5_IJSG_SC_EEEEEEEvNS4_8identityES11_S1B_vS1C_EENS_8epilogue10collective18CollectiveEpilogueINS1E_23Sm100TmaWarpSpecializedILi3ELi2ELi16ELb1ELb0EEEJNS5_IJSG_SG_SH_EEENS5_IJNST_ISG_SC_EENST_INS5_IJNSA_ILi16EEESB_EEENS5_IJSC_NSA_ILi32EEEEEEEEEEESJ_SK_SJ_SK_NS1E_6fusion15FusionCallbacksIS1I_NS1R_17LinearCombinationISJ_fSJ_fLNS_15FloatRoundStyleE2EEES1J_S1Q_JEEENS4_5SM1004TMEM4LOAD26SM100_TMEM_LOAD_32dp32b16xENS4_13SM90_TMA_LOADENS12_INS13_ILi1ELi4ELi3EEES16_NST_INS5_IJS17_S1L_EEENS5_IJS1L_SC_EEEEEEENS4_39AutoVectorizingCopyWithAssumedAlignmentILi128EEENS4_14SM90_TMA_STOREES26_S28_S28_EEEvvEEEEvNT_6ParamsE,@function
        .size           _ZN7cutlass13device_kernelINS_4gemm6kernel13GemmUniversalIN4cute5tupleIJiiiiEEENS1_10collective13CollectiveMmaINS1_35MainloopSm100TmaUmmaWarpSpecializedILi4ELi2ELi4ENS5_IJNS4_1CILi2EEENSA_ILi1EEESC_EEEEENS5_IJNSA_ILi128EEENSA_ILi64EEENSA_ILi256EEEEEENS_6half_tENS5_IJlSC_lEEESJ_SK_NS4_8TiledMMAINS4_8MMA_AtomIJNS4_26SM100_MMA_F16BF16_2x1SM_SSISJ_SJ_fLi128ELi64ELNS4_4UMMA5MajorE0ELSP_0ELNSO_7ScaleInE0ELSQ_0EEEEEENS4_6LayoutINS5_IJSC_SC_SC_EEENS5_IJNSA_ILi0EEESV_SV_EEEEENS5_IJNS4_10UnderscoreESY_SY_EEEEENS4_18SM100_TMA_2SM_LOADENS4_14ComposedLayoutINS4_7SwizzleILi3ELi4ELi3EEENS4_18smem_ptr_flag_bitsILi16EEENST_INS5_IJNSA_ILi8EEESG_EEENS5_IJSG_SC_EEEEEEEvNS4_8identityES11_S1B_vS1C_EENS_8epilogue10collective18CollectiveEpilogueINS1E_23Sm100TmaWarpSpecializedILi3ELi2ELi16ELb1ELb0EEEJNS5_IJSG_SG_SH_EEENS5_IJNST_ISG_SC_EENST_INS5_IJNSA_ILi16EEESB_EEENS5_IJSC_NSA_ILi32EEEEEEEEEEESJ_SK_SJ_SK_NS1E_6fusion15FusionCallbacksIS1I_NS1R_17LinearCombinationISJ_fSJ_fLNS_15FloatRoundStyleE2EEES1J_S1Q_JEEENS4_5SM1004TMEM4LOAD26SM100_TMEM_LOAD_32dp32b16xENS4_13SM90_TMA_LOADENS12_INS13_ILi1ELi4ELi3EEES16_NST_INS5_IJS17_S1L_EEENS5_IJS1L_SC_EEEEEEENS4_39AutoVectorizingCopyWithAssumedAlignmentILi128EEENS4_14SM90_TMA_STOREES26_S28_S28_EEEvvEEEEvNT_6ParamsE,(.L_x_179 - _ZN7cutlass13device_kernelINS_4gemm6kernel13GemmUniversalIN4cute5tupleIJiiiiEEENS1_10collective13CollectiveMmaINS1_35MainloopSm100TmaUmmaWarpSpecializedILi4ELi2ELi4ENS5_IJNS4_1CILi2EEENSA_ILi1EEESC_EEEEENS5_IJNSA_ILi128EEENSA_ILi64EEENSA_ILi256EEEEEENS_6half_tENS5_IJlSC_lEEESJ_SK_NS4_8TiledMMAINS4_8MMA_AtomIJNS4_26SM100_MMA_F16BF16_2x1SM_SSISJ_SJ_fLi128ELi64ELNS4_4UMMA5MajorE0ELSP_0ELNSO_7ScaleInE0ELSQ_0EEEEEENS4_6LayoutINS5_IJSC_SC_SC_EEENS5_IJNSA_ILi0EEESV_SV_EEEEENS5_IJNS4_10UnderscoreESY_SY_EEEEENS4_18SM100_TMA_2SM_LOADENS4_14ComposedLayoutINS4_7SwizzleILi3ELi4ELi3EEENS4_18smem_ptr_flag_bitsILi16EEENST_INS5_IJNSA_ILi8EEESG_EEENS5_IJSG_SC_EEEEEEEvNS4_8identityES11_S1B_vS1C_EENS_8epilogue10collective18CollectiveEpilogueINS1E_23Sm100TmaWarpSpecializedILi3ELi2ELi16ELb1ELb0EEEJNS5_IJSG_SG_SH_EEENS5_IJNST_ISG_SC_EENST_INS5_IJNSA_ILi16EEESB_EEENS5_IJSC_NSA_ILi32EEEEEEEEEEESJ_SK_SJ_SK_NS1E_6fusion15FusionCallbacksIS1I_NS1R_17LinearCombinationISJ_fSJ_fLNS_15FloatRoundStyleE2EEES1J_S1Q_JEEENS4_5SM1004TMEM4LOAD26SM100_TMEM_LOAD_32dp32b16xENS4_13SM90_TMA_LOADENS12_INS13_ILi1ELi4ELi3EEES16_NST_INS5_IJS17_S1L_EEENS5_IJS1L_SC_EEEEEEENS4_39AutoVectorizingCopyWithAssumedAlignmentILi128EEENS4_14SM90_TMA_STOREES26_S28_S28_EEEvvEEEEvNT_6ParamsE)
        .other          _ZN7cutlass13device_kernelINS_4gemm6kernel13GemmUniversalIN4cute5tupleIJiiiiEEENS1_10collective13CollectiveMmaINS1_35MainloopSm100TmaUmmaWarpSpecializedILi4ELi2ELi4ENS5_IJNS4_1CILi2EEENSA_ILi1EEESC_EEEEENS5_IJNSA_ILi128EEENSA_ILi64EEENSA_ILi256EEEEEENS_6half_tENS5_IJlSC_lEEESJ_SK_NS4_8TiledMMAINS4_8MMA_AtomIJNS4_26SM100_MMA_F16BF16_2x1SM_SSISJ_SJ_fLi128ELi64ELNS4_4UMMA5MajorE0ELSP_0ELNSO_7ScaleInE0ELSQ_0EEEEEENS4_6LayoutINS5_IJSC_SC_SC_EEENS5_IJNSA_ILi0EEESV_SV_EEEEENS5_IJNS4_10UnderscoreESY_SY_EEEEENS4_18SM100_TMA_2SM_LOADENS4_14ComposedLayoutINS4_7SwizzleILi3ELi4ELi3EEENS4_18smem_ptr_flag_bitsILi16EEENST_INS5_IJNSA_ILi8EEESG_EEENS5_IJSG_SC_EEEEEEEvNS4_8identityES11_S1B_vS1C_EENS_8epilogue10collective18CollectiveEpilogueINS1E_23Sm100TmaWarpSpecializedILi3ELi2ELi16ELb1ELb0EEEJNS5_IJSG_SG_SH_EEENS5_IJNST_ISG_SC_EENST_INS5_IJNSA_ILi16EEESB_EEENS5_IJSC_NSA_ILi32EEEEEEEEEEESJ_SK_SJ_SK_NS1E_6fusion15FusionCallbacksIS1I_NS1R_17LinearCombinationISJ_fSJ_fLNS_15FloatRoundStyleE2EEES1J_S1Q_JEEENS4_5SM1004TMEM4LOAD26SM100_TMEM_LOAD_32dp32b16xENS4_13SM90_TMA_LOADENS12_INS13_ILi1ELi4ELi3EEES16_NST_INS5_IJS17_S1L_EEENS5_IJS1L_SC_EEEEEEENS4_39AutoVectorizingCopyWithAssumedAlignmentILi128EEENS4_14SM90_TMA_STOREES26_S28_S28_EEEvvEEEEvNT_6ParamsE,@"STO_CUDA_ENTRY STV_DEFAULT"
_ZN7cutlass13device_kernelINS_4gemm6kernel13GemmUniversalIN4cute5tupleIJiiiiEEENS1_10collective13CollectiveMmaINS1_35MainloopSm100TmaUmmaWarpSpecializedILi4ELi2ELi4ENS5_IJNS4_1CILi2EEENSA_ILi1EEESC_EEEEENS5_IJNSA_ILi128EEENSA_ILi64EEENSA_ILi256EEEEEENS_6half_tENS5_IJlSC_lEEESJ_SK_NS4_8TiledMMAINS4_8MMA_AtomIJNS4_26SM100_MMA_F16BF16_2x1SM_SSISJ_SJ_fLi128ELi64ELNS4_4UMMA5MajorE0ELSP_0ELNSO_7ScaleInE0ELSQ_0EEEEEENS4_6LayoutINS5_IJSC_SC_SC_EEENS5_IJNSA_ILi0EEESV_SV_EEEEENS5_IJNS4_10UnderscoreESY_SY_EEEEENS4_18SM100_TMA_2SM_LOADENS4_14ComposedLayoutINS4_7SwizzleILi3ELi4ELi3EEENS4_18smem_ptr_flag_bitsILi16EEENST_INS5_IJNSA_ILi8EEESG_EEENS5_IJSG_SC_EEEEEEEvNS4_8identityES11_S1B_vS1C_EENS_8epilogue10collective18CollectiveEpilogueINS1E_23Sm100TmaWarpSpecializedILi3ELi2ELi16ELb1ELb0EEEJNS5_IJSG_SG_SH_EEENS5_IJNST_ISG_SC_EENST_INS5_IJNSA_ILi16EEESB_EEENS5_IJSC_NSA_ILi32EEEEEEEEEEESJ_SK_SJ_SK_NS1E_6fusion15FusionCallbacksIS1I_NS1R_17LinearCombinationISJ_fSJ_fLNS_15FloatRoundStyleE2EEES1J_S1Q_JEEENS4_5SM1004TMEM4LOAD26SM100_TMEM_LOAD_32dp32b16xENS4_13SM90_TMA_LOADENS12_INS13_ILi1ELi4ELi3EEES16_NST_INS5_IJS17_S1L_EEENS5_IJS1L_SC_EEEEEEENS4_39AutoVectorizingCopyWithAssumedAlignmentILi128EEENS4_14SM90_TMA_STOREES26_S28_S28_EEEvvEEEEvNT_6ParamsE:
[----:B------:R-:W1:Y:S01]  /*0000*/  LDC R1, c[0x0][0x37c] ;  /* 0x0000df00ff017b82 */ /* 0x000e620000000800 */
[----:B------:R-:W2:Y:S01]  /*0010*/  S2R R74, SR_TID.X ;  /* 0x00000000004a7919 */ /* 0x000ea20000002100 */
[----:B------:R-:W3:Y:S06]  /*0020*/  LDCU.64 UR8, c[0x0][0x890] ;  /* 0x00011200ff0877ac */ /* 0x000eec0008000a00 */
[----:B------:R-:W4:Y:S01]  /*0030*/  S2UR UR47, SR_CgaCtaId ;  /* 0x00000000002f79c3 */ /* 0x000f220000008800 */
[----:B------:R-:W-:Y:S02]  /*0040*/  PRMT R59, RZ, 0x7610, R59 ;  /* 0x00007610ff3b7816 */ /* 0x000fe4000000003b */
[----:B------:R-:W-:Y:S01]  /*0050*/  ELECT P1, URZ, PT ;  /* 0x0000000000ff782f */ /* 0x000fe20003820000 */
[----:B------:R-:W1:Y:S01]  /*0060*/  LDCU.64 UR56, c[0x0][0x358] ;  /* 0x00006b00ff3877ac */ /* 0x000e620008000a00 */
[----:B---3--:R-:W-:-:S04]  /*0070*/  UISETP.NE.U32.AND UP0, UPT, UR8, URZ, UPT ;  /* 0x000000ff0800728c */ /* 0x008fc8000bf05070 */
[----:B------:R-:W-:Y:S02]  /*0080*/  UISETP.NE.AND.EX UP0, UPT, UR9, URZ, UPT, UP0 ;  /* 0x000000ff0900728c */ /* 0x000fe4000bf05300 */
[----:B----4-:R-:W-:Y:S02]  /*0090*/  ULOP3.LUT UR5, UR47, 0x1, URZ, 0xc0, !UPT ;  /* 0x000000012f057892 */ /* 0x010fe4000f8ec0ff */
[----:B------:R-:W-:Y:S01]  /*00a0*/  ULOP3.LUT UR4, UR47, 0x1, URZ, 0x3c, !UPT ;  /* 0x000000012f047892 */ /* 0x000fe2000f8e3cff */
[----:B--2---:R-:W-:-:S03]  /*00b0*/  SHF.R.U32.HI R70, RZ, 0x5, R74 ;  /* 0x00000005ff467819 */ /* 0x004fc6000001164a */
[----:B------:R-:W-:Y:S02]  /*00c0*/  IMAD.U32 R12, RZ, RZ, UR5 ;  /* 0x00000005ff0c7e24 */ /* 0x000fe4000f8e00ff */
[----:B------:R-:W-:Y:S01]  /*00d0*/  IMAD.U32 R9, RZ, RZ, UR4 ;  /* 0x00000004ff097e24 */ /* 0x000fe2000f8e00ff */
[----:B------:R-:W2:Y:S02]  /*00e0*/  SHFL.IDX PT, R0, R70, RZ, 0x1f ;  /* 0x00001fff46007589 */ /* 0x000ea400000e0000 */
[----:B--2---:R-:W-:Y:S01]  /*00f0*/  R2UR UR10, R0 ;  /* 0x00000000000a72ca */ /* 0x004fe200000e0000 */
[----:B-1----:R-:W-:-:S14]  /*0100*/  BRA.U UP0, `(.L_x_0) ;  /* 0x00000001002c7547 */ /* 0x002fdc000b800000 */
[----:B------:R-:W1:Y:S02]  /*0110*/  LDCU.64 UR4, c[0x0][0x888] ;  /* 0x00011100ff0477ac */ /* 0x000e640008000a00 */
[----:B-1----:R-:W-:-:S04]  /*0120*/  UISETP.NE.U32.AND UP0, UPT, UR4, URZ, UPT ;  /* 0x000000ff0400728c */ /* 0x002fc8000bf05070 */
[----:B------:R-:W-:-:S09]  /*0130*/  UISETP.NE.AND.EX UP0, UPT, UR5, URZ, UPT, UP0 ;  /* 0x000000ff0500728c */ /* 0x000fd2000bf05300 */
[----:B------:R-:W-:Y:S05]  /*0140*/  BRA.U !UP0, `(.L_x_1) ;  /* 0x0000000108107547 */ /* 0x000fea000b800000 */
[----:B------:R-:W1:Y:S02]  /*0150*/  LDC.64 R2, c[0x0][0x888] ;  /* 0x00022200ff027b82 */ /* 0x000e640000000a00 */
[----:B-1----:R1:W5:Y:S01]  /*0160*/  LDG.E R35, desc[UR56][R2.64] ;  /* 0x0000003802237981 */ /* 0x002362000c1e1900 */
[----:B------:R-:W-:Y:S01]  /*0170*/  HFMA2 R59, -RZ, RZ, 0, 5.9604644775390625e-08 ;  /* 0x00000001ff3b7431 */ /* 0x000fe200000001ff */
[----:B------:R-:W-:Y:S05]  /*0180*/  BRA `(.L_x_0) ;  /* 0x00000000000c7947 */ /* 0x000fea0003800000 */
.L_x_1:
[----:B------:R-:W1:Y:S01]  /*0190*/  LDCU UR4, c[0x0][0x880] ;  /* 0x00011000ff0477ac */ /* 0x000e620008000800 */
[----:B------:R-:W-:Y:S01]  /*01a0*/  HFMA2 R59, -RZ, RZ, 0, 5.9604644775390625e-08 ;  /* 0x00000001ff3b7431 */ /* 0x000fe200000001ff */
[----:B-1----:R-:W-:-:S07]  /*01b0*/  MOV R35, UR4 ;  /* 0x0000000400237c02 */ /* 0x002fce0008000f00 */
.L_x_0:
[----:B------:R-:W2:Y:S02]  /*01c0*/  LDCU.64 UR4, c[0x0][0x8b0] ;  /* 0x00011600ff0477ac */ /* 0x000ea40008000a00 */
[----:B--2---:R-:W-:-:S04]  /*01d0*/  UISETP.NE.U32.AND UP0, UPT, UR4, URZ, UPT ;  /* 0x000000ff0400728c */ /* 0x004fc8000bf05070 */
[----:B------:R-:W-:-:S09]  /*01e0*/  UISETP.NE.AND.EX UP0, UPT, UR5, URZ, UPT, UP0 ;  /* 0x000000ff0500728c */ /* 0x000fd2000bf05300 */
[----:B------:R-:W-:Y:S05]  /*01f0*/  BRA.U UP0, `(.L_x_2) ;  /* 0x0000000100247547 */ /* 0x000fea000b800000 */
[----:B------:R-:W2:Y:S02]  /*0200*/  LDCU.64 UR4, c[0x0][0x8a8] ;  /* 0x00011500ff0477ac */ /* 0x000ea40008000a00 */
[----:B--2---:R-:W-:-:S04]  /*0210*/  UISETP.NE.U32.AND UP0, UPT, UR4, URZ, UPT ;  /* 0x000000ff0400728c */ /* 0x004fc8000bf05070 */
[----:B------:R-:W-:-:S09]  /*0220*/  UISETP.NE.AND.EX UP0, UPT, UR5, URZ, UPT, UP0 ;  /* 0x000000ff0500728c */ /* 0x000fd2000bf05300 */
[----:B------:R-:W-:Y:S05]  /*0230*/  BRA.U !UP0, `(.L_x_3) ;  /* 0x00000001080c7547 */ /* 0x000fea000b800000 */
[----:B------:R-:W2:Y:S02]  /*0240*/  LDC.64 R32, c[0x0][0x8a8] ;  /* 0x00022a00ff207b82 */ /* 0x000ea40000000a00 */
[----:B--2---:R2:W5:Y:S01]  /*0250*/  LDG.E R32, desc[UR56][R32.64] ;  /* 0x0000003820207981 */ /* 0x004562000c1e1900 */
[----:B------:R-:W-:Y:S05]  /*0260*/  BRA `(.L_x_2) ;  /* 0x0000000000087947 */ /* 0x000fea0003800000 */
.L_x_3:
[----:B------:R-:W2:Y:S02]  /*0270*/  LDCU UR4, c[0x0][0x8a0] ;  /* 0x00011400ff0477ac */ /* 0x000ea40008000800 */
[----:B--2---:R-:W-:Y:S02]  /*0280*/  MOV R32, UR4 ;  /* 0x0000000400207c02 */ /* 0x004fe40008000f00 */
.L_x_2:
[----:B------:R-:W-:Y:S01]  /*0290*/  IMAD.U32 R0, RZ, RZ, UR10 ;  /* 0x0000000aff007e24 */ /* 0x000fe2000f8e00ff */
[----:B------:R-:W-:Y:S04]  /*02a0*/  BSSY.RECONVERGENT B0, `(.L_x_4) ;  /* 0x000000c000007945 */ /* 0x000fe80003800200 */
[C---:B------:R-:W-:Y:S02]  /*02b0*/  ISETP.NE.OR P2, PT, R0.reuse, 0x1, !P1 ;  /* 0x000000010000780c */ /* 0x040fe40004f45670 */
[----:B------:R-:W-:-:S11]  /*02c0*/  ISETP.NE.OR P0, PT, R0, 0x3, !P1 ;  /* 0x000000030000780c */ /* 0x000fd60004f05670 */
[----:B------:R-:W-:Y:S05]  /*02d0*/  @P2 BRA `(.L_x_5) ;  /* 0x0000000000202947 */ /* 0x000fea0003800000 */
[----:B------:R-:W3:Y:S02]  /*02e0*/  LDCU.64 UR4, c[0x0][0x348] ;  /* 0x00006900ff0477ac */ /* 0x000ee40008000a00 */
[----:B---3--:R-:W-:Y:S02]  /*02f0*/  UIADD3 UR6, UP1, UPT, UR4, 0x80, URZ ;  /* 0x0000008004067890 */ /* 0x008fe4000ff3e0ff */
[----:B------:R-:W-:Y:S02]  /*0300*/  UIADD3 UR4, UP0, UPT, UR4, 0x180, URZ ;  /* 0x0000018004047890 */ /* 0x000fe4000ff1e0ff */
[----:B------:R-:W-:Y:S02]  /*0310*/  UIADD3.X UR7, UPT, UPT, URZ, UR5, URZ, UP1, !UPT ;  /* 0x00000005ff077290 */ /* 0x000fe40008ffe4ff */
[----:B------:R-:W-:-:S07]  /*0320*/  UIADD3.X UR5, UPT, UPT, URZ, UR5, URZ, UP0, !UPT ;  /* 0x00000005ff057290 */ /* 0x000fce00087fe4ff */
[----:B------:R3:W-:Y:S02]  /*0330*/  UTMACCTL.PF [UR6] ;  /* 0x00000000060079b9 */ /* 0x0007e40008040000 */
[----:B------:R3:W-:Y:S02]  /*0340*/  UTMACCTL.PF [UR4] ;  /* 0x00000000040079b9 */ /* 0x0007e40008040000 */
[----:B---3--:R-:W-:Y:S01]  /*0350*/  NOP ;  /* 0x0000000000007918 */ /* 0x008fe20000000000 */
.L_x_5:
[----:B------:R-:W-:Y:S05]  /*0360*/  BSYNC.RECONVERGENT B0 ;  /* 0x0000000000007941 */ /* 0x000fea0003800200 */
.L_x_4:
[----:B------:R-:W-:Y:S04]  /*0370*/  BSSY.RECONVERGENT B0, `(.L_x_6) ;  /* 0x000000a000007945 */ /* 0x000fe80003800200 */
        /* <DEDUP_REMOVED lines=9> */
.L_x_7:
[----:B------:R-:W-:Y:S05]  /*0410*/  BSYNC.RECONVERGENT B0 ;  /* 0x0000000000007941 */ /* 0x000fea0003800200 */
.L_x_6:
[----:B------:R-:W3:Y:S01]  /*0420*/  LDCU.64 UR4, c[0x0][0x888] ;  /* 0x00011100ff0477ac */ /* 0x000ee20008000a00 */
[----:B------:R-:W-:Y:S02]  /*0430*/  UISETP.EQ.U32.AND UP1, UPT, UR8, URZ, UPT ;  /* 0x000000ff0800728c */ /* 0x000fe4000bf22070 */
[----:B------:R-:W-:Y:S02]  /*0440*/  UPLOP3.LUT UP5, UPT, UPT, UPT, UPT, 0x80, 0x8 ;  /* 0x000000000008789c */ /* 0x000fe40003faf070 */
[----:B---3--:R-:W-:-:S04]  /*0450*/  UISETP.NE.U32.AND UP0, UPT, UR4, URZ, UPT ;  /* 0x000000ff0400728c */ /* 0x008fc8000bf05070 */
[----:B------:R-:W-:-:S04]  /*0460*/  UISETP.NE.AND.EX UP0, UPT, UR5, URZ, UPT, UP0 ;  /* 0x000000ff0500728c */ /* 0x000fc8000bf05300 */
[----:B------:R-:W-:-:S04]  /*0470*/  UISETP.EQ.OR.EX UP2, UPT, UR9, URZ, !UP0, UP1 ;  /* 0x000000ff0900728c */ /* 0x000fc8000c742710 */
[----:B------:R-:W-:-:S05]  /*0480*/  UP2UR UR53, UPR, URZ, 0x4 ;  /* 0x00000004ff357883 */ /* 0x000fca0008000000 */
[----:B------:R-:W-:Y:S07]  /*0490*/  BRA.U !UP2, `(.L_x_8) ;  /* 0x000000010a207547 */ /* 0x000fee000b800000 */
[----:B------:R-:W-:Y:S01]  /*04a0*/  UISETP.NE.U32.AND UP2, UPT, UR8, URZ, UPT ;  /* 0x000000ff0800728c */ /* 0x000fe2000bf45070 */
[----:B-----5:R-:W-:Y:S01]  /*04b0*/  FSETP.NEU.AND P0, PT, R35, RZ, PT ;  /* 0x000000ff2300720b */ /* 0x020fe20003f0d000 */
[----:B------:R-:W-:Y:S02]  /*04c0*/  USEL UR4, URZ, 0xffffffff, UP0 ;  /* 0xffffffffff047887 */ /* 0x000fe40008000000 */
[----:B------:R-:W-:-:S10]  /*04d0*/  UISETP.NE.AND.EX UP2, UPT, UR9, URZ, UPT, UP2 ;  /* 0x000000ff0900728c */ /* 0x000fd4000bf45320 */
[----:B------:R-:W-:Y:S01]  /*04e0*/  VOTEU.ANY UP1, P0 ;  /* 0x0000000000ff7886 */ /* 0x000fe20000020100 */
[----:B------:R-:W-:-:S04]  /*04f0*/  @!UP2 USEL UR4, URZ, 0xffffffff, UP1 ;  /* 0xffffffffff04a887 */ /* 0x000fc80008800000 */
[----:B------:R-:W-:-:S04]  /*0500*/  ULOP3.LUT UR4, UR4, 0x1, URZ, 0xc0, !UPT ;  /* 0x0000000104047892 */ /* 0x000fc8000f8ec0ff */
[----:B------:R-:W-:-:S11]  /*0510*/  UISETP.NE.U32.AND UP5, UPT, UR4, 0x1, UPT ;  /* 0x000000010400788c */ /* 0x000fd6000bfa5070 */
.L_x_8:
[----:B------:R-:W3:Y:S01]  /*0520*/  SHFL.IDX PT, R0, R70, RZ, 0x1f ;  /* 0x00001fff46007589 */ /* 0x000ee200000e0000 */
[----:B------:R-:W-:Y:S01]  /*0530*/  R2UR UR4, R12 ;  /* 0x000000000c0472ca */ /* 0x000fe200000e0000 */
[----:B------:R-:W-:-:S04]  /*0540*/  UISETP.NE.AND UP1, UPT, UR10, 0x2, UPT ;  /* 0x000000020a00788c */ /* 0x000fc8000bf25270 */
[----:B------:R-:W-:-:S08]  /*0550*/  USEL UR37, URZ, 0x1, UP1 ;  /* 0x00000001ff257887 */ /* 0x000fd00008800000 */
[----:B------:R-:W-:-:S06]  /*0560*/  UISETP.EQ.AND UP2, UPT, UR4, URZ, !UP1 ;  /* 0x000000ff0400728c */ /* 0x000fcc000cf42270 */
[----:B------:R-:W-:Y:S02]  /*0570*/  PLOP3.LUT P5, PT, P1, PT, UP2, 0x80, 0x8 ;  /* 0x000000000008781c */ /* 0x000fe40000faf028 */
[----:B---3--:R-:W-:-:S13]  /*0580*/  ISETP.NE.AND P0, PT, R0, RZ, PT ;  /* 0x000000ff0000720c */ /* 0x008fda0003f05270 */
[----:B------:R-:W-:Y:S05]  /*0590*/  @P0 BRA `(.L_x_9) ;  /* 0x0000000000440947 */ /* 0x000fea0003800000 */
[----:B------:R-:W-:Y:S01]  /*05a0*/  UMOV UR4, 0x400 ;  /* 0x0000040000047882 */ /* 0x000fe20000000000 */
[----:B------:R-:W-:Y:S01]  /*05b0*/  UMOV UR6, 0x1 ;  /* 0x0000000100067882 */ /* 0x000fe20000000000 */
[----:B------:R-:W-:Y:S02]  /*05c0*/  ULEA UR4, UR47, UR4, 0x18 ;  /* 0x000000042f047291 */ /* 0x000fe4000f8ec0ff */
[----:B------:R-:W-:-:S04]  /*05d0*/  UIADD3 UR6, UPT, UPT, -UR6, 0x100000, URZ ;  /* 0x0010000006067890 */ /* 0x000fc8000fffe1ff */
[----:B------:R-:W-:Y:S02]  /*05e0*/  USHF.L.U32 UR7, UR6, 0xb, URZ ;  /* 0x0000000b06077899 */ /* 0x000fe400080006ff */
[----:B------:R-:W-:Y:S01]  /*05f0*/  USHF.L.U32 UR6, UR6, 0x1, URZ ;  /* 0x0000000106067899 */ /* 0x000fe200080006ff */
[----:B------:R-:W-:Y:S01]  /*0600*/  ELECT P0, URZ, PT ;  /* 0x0000000000ff782f */ /* 0x000fe20003800000 */
[----:B------:R-:W3:Y:S10]  /*0610*/  FENCE.VIEW.ASYNC.S ;  /* 0x00000000000073c6 */ /* 0x000ef40000000000 */
[----:B---3--:R3:W4:Y:S01]  /*0620*/  SYNCS.EXCH.64 URZ, [UR4], UR6 ;  /* 0x0000000604ff75b2 */ /* 0x0087220008000100 */
[----:B------:R3:W1:Y:S01]  /*0630*/  SYNCS.EXCH.64 URZ, [UR4+0x20], UR6 ;  /* 0x0000200604ff75b2 */ /* 0x0006620008000100 */
[----:B------:R3:W1:Y:S01]  /*0640*/  SYNCS.EXCH.64 URZ, [UR4+0x8], UR6 ;  /* 0x0000080604ff75b2 */ /* 0x0006620008000100 */
[----:B------:R3:W1:Y:S01]  /*0650*/  SYNCS.EXCH.64 URZ, [UR4+0x28], UR6 ;  /* 0x0000280604ff75b2 */ /* 0x0006620008000100 */
[----:B------:R3:W1:Y:S01]  /*0660*/  SYNCS.EXCH.64 URZ, [UR4+0x10], UR6 ;  /* 0x0000100604ff75b2 */ /* 0x0006620008000100 */
[----:B------:R3:W1:Y:S01]  /*0670*/  SYNCS.EXCH.64 URZ, [UR4+0x30], UR6 ;  /* 0x0000300604ff75b2 */ /* 0x0006620008000100 */
[----:B------:R3:W1:Y:S01]  /*0680*/  SYNCS.EXCH.64 URZ, [UR4+0x18], UR6 ;  /* 0x0000180604ff75b2 */ /* 0x0006620008000100 */
[----:B------:R3:W1:Y:S01]  /*0690*/  SYNCS.EXCH.64 URZ, [UR4+0x38], UR6 ;  /* 0x0000380604ff75b2 */ /* 0x0006620008000100 */
[----:B------:R-:W-:Y:S01]  /*06a0*/  NOP ;  /* 0x0000000000007918 */ /* 0x000fe20000000000 */
.L_x_9:
[----:B------:R-:W2:Y:S01]  /*06b0*/  SHFL.IDX PT, R0, R70, RZ, 0x1f ;  /* 0x00001fff46007589 */ /* 0x000ea200000e0000 */
[----:B------:R-:W-:Y:S01]  /*06c0*/  NOP ;  /* 0x0000000000007918 */ /* 0x000fe20000000000 */
[----:B--2---:R-:W-:-:S13]  /*06d0*/  ISETP.NE.AND P0, PT, R0, 0x1, PT ;  /* 0x000000010000780c */ /* 0x004fda0003f05270 */
[----:B------:R-:W-:Y:S05]  /*06e0*/  @P0 BRA `(.L_x_10) ;  /* 0x00000000004c0947 */ /* 0x000fea0003800000 */
[----:B---3--:R-:W-:Y:S01]  /*06f0*/  UMOV UR4, 0x400 ;  /* 0x0000040000047882 */ /* 0x008fe20000000000 */
[----:B------:R-:W-:Y:S01]  /*0700*/  UMOV UR8, 0x20 ;  /* 0x0000002000087882 */ /* 0x000fe20000000000 */
[----:B------:R-:W-:Y:S01]  /*0710*/  UMOV UR6, 0x80 ;  /* 0x0000008000067882 */ /* 0x000fe20000000000 */
[----:B------:R-:W-:Y:S02]  /*0720*/  ULEA UR4, UR47, UR4, 0x18 ;  /* 0x000000042f047291 */ /* 0x000fe4000f8ec0ff */
[----:B------:R-:W-:-:S04]  /*0730*/  UIADD3 UR8, UPT, UPT, -UR8, 0x100000, URZ ;  /* 0x0010000008087890 */ /* 0x000fc8000fffe1ff */
[----:B------:R-:W-:Y:S02]  /*0740*/  USHF.L.U32 UR9, UR8, 0xb, URZ ;  /* 0x0000000b08097899 */ /* 0x000fe400080006ff */
[----:B------:R-:W-:Y:S02]  /*0750*/  USHF.L.U32 UR8, UR8, 0x1, URZ ;  /* 0x0000000108087899 */ /* 0x000fe400080006ff */
[----:B------:R-:W-:-:S04]  /*0760*/  UIADD3 UR6, UPT, UPT, -UR6, 0x100000, URZ ;  /* 0x0010000006067890 */ /* 0x000fc8000fffe1ff */
[----:B------:R-:W-:Y:S02]  /*0770*/  USHF.L.U32 UR7, UR6, 0xb, URZ ;  /* 0x0000000b06077899 */ /* 0x000fe400080006ff */
[----:B------:R-:W-:Y:S01]  /*0780*/  USHF.L.U32 UR6, UR6, 0x1, URZ ;  /* 0x0000000106067899 */ /* 0x000fe200080006ff */
[----:B------:R-:W-:Y:S01]  /*0790*/  ELECT P0, URZ, PT ;  /* 0x0000000000ff782f */ /* 0x000fe20003800000 */
[----:B------:R-:W2:Y:S02]  /*07a0*/  FENCE.VIEW.ASYNC.S ;  /* 0x00000000000073c6 */ /* 0x000ea40000000000 */
[----:B--2---:R2:W3:Y:S08]  /*07b0*/  SYNCS.EXCH.64 URZ, [UR4+0x40], UR8 ;  /* 0x0000400804ff75b2 */ /* 0x0044f00008000100 */
[----:B------:R2:W1:Y:S01]  /*07c0*/  SYNCS.EXCH.64 URZ, [UR4+0x58], UR6 ;  /* 0x0000580604ff75b2 */ /* 0x0004620008000100 */
[----:B------:R2:W1:Y:S01]  /*07d0*/  SYNCS.EXCH.64 URZ, [UR4+0x48], UR8 ;  /* 0x0000480804ff75b2 */ /* 0x0004620008000100 */
[----:B------:R2:W1:Y:S01]  /*07e0*/  SYNCS.EXCH.64 URZ, [UR4+0x60], UR6 ;  /* 0x0000600604ff75b2 */ /* 0x0004620008000100 */
[----:B------:R2:W1:Y:S01]  /*07f0*/  SYNCS.EXCH.64 URZ, [UR4+0x50], UR8 ;  /* 0x0000500804ff75b2 */ /* 0x0004620008000100 */
[----:B------:R2:W1:Y:S01]  /*0800*/  SYNCS.EXCH.64 URZ, [UR4+0x68], UR6 ;  /* 0x0000680604ff75b2 */ /* 0x0004620008000100 */
[----:B------:R-:W-:Y:S01]  /*0810*/  NOP ;  /* 0x0000000000007918 */ /* 0x000fe20000000000 */
.L_x_10:
[----:B------:R-:W4:Y:S01]  /*0820*/  SHFL.IDX PT, R0, R70, RZ, 0x1f ;  /* 0x00001fff46007589 */ /* 0x000f2200000e0000 */
[----:B------:R-:W-:Y:S01]  /*0830*/  NOP ;  /* 0x0000000000007918 */ /* 0x000fe20000000000 */
[----:B----4-:R-:W-:-:S13]  /*0840*/  ISETP.NE.AND P0, PT, R0, 0x3, PT ;  /* 0x000000030000780c */ /* 0x010fda0003f05270 */
[----:B------:R-:W-:Y:S05]  /*0850*/  @P0 BRA `(.L_x_11) ;  /* 0x00000000002c0947 */ /* 0x000fea0003800000 */
[----:B--23--:R-:W-:Y:S01]  /*0860*/  UMOV UR6, 0x400 ;  /* 0x0000040000067882 */ /* 0x00cfe20000000000 */
[----:B------:R-:W-:Y:S01]  /*0870*/  UMOV UR4, 0x20 ;  /* 0x0000002000047882 */ /* 0x000fe20000000000 */
[----:B------:R-:W-:Y:S02]  /*0880*/  ULEA UR6, UR47, UR6, 0x18 ;  /* 0x000000062f067291 */ /* 0x000fe4000f8ec0ff */
[----:B------:R-:W-:-:S04]  /*0890*/  UIADD3 UR4, UPT, UPT, -UR4, 0x100000, URZ ;  /* 0x0010000004047890 */ /* 0x000fc8000fffe1ff */
[----:B------:R-:W-:Y:S02]  /*08a0*/  USHF.L.U32 UR5, UR4, 0xb, URZ ;  /* 0x0000000b04057899 */ /* 0x000fe400080006ff */
[----:B------:R-:W-:Y:S01]  /*08b0*/  USHF.L.U32 UR4, UR4, 0x1, URZ ;  /* 0x0000000104047899 */ /* 0x000fe200080006ff */
[----:B------:R-:W-:Y:S01]  /*08c0*/  ELECT P0, URZ, PT ;  /* 0x0000000000ff782f */ /* 0x000fe20003800000 */
[----:B------:R-:W2:Y:S10]  /*08d0*/  FENCE.VIEW.ASYNC.S ;  /* 0x00000000000073c6 */ /* 0x000eb40000000000 */
[----:B--2---:R4:W2:Y:S01]  /*08e0*/  SYNCS.EXCH.64 URZ, [UR6+0x70], UR4 ;  /* 0x0000700406ff75b2 */ /* 0x0048a20008000100 */
[----:B------:R4:W3:Y:S02]  /*08f0*/  SYNCS.EXCH.64 URZ, [UR6+0x78], UR4 ;  /* 0x0000780406ff75b2 */ /* 0x0008e40008000100 */
[----:B----4-:R-:W-:Y:S01]  /*0900*/  NOP ;  /* 0x0000000000007918 */ /* 0x010fe20000000000 */
.L_x_11:
[----:B------:R-:W4:Y:S01]  /*0910*/  SHFL.IDX PT, R0, R70, RZ, 0x1f ;  /* 0x00001fff46007589 */ /* 0x000f2200000e0000 */
[----:B------:R-:W-:Y:S01]  /*0920*/  NOP ;  /* 0x0000000000007918 */ /* 0x000fe20000000000 */
[----:B----4-:R-:W-:-:S13]  /*0930*/  ISETP.NE.AND P0, PT, R0, 0x4, PT ;  /* 0x000000040000780c */ /* 0x010fda0003f05270 */
[----:B------:R-:W-:Y:S05]  /*0940*/  @P0 BRA `(.L_x_12) ;  /* 0x0000000000480947 */ /* 0x000fea0003800000 */
[----:B--23--:R-:W-:Y:S01]  /*0950*/  UMOV UR4, 0x1e0 ;  /* 0x000001e000047882 */ /* 0x00cfe20000000000 */
[----:B------:R-:W-:Y:S01]  /*0960*/  UMOV UR6, 0x400 ;  /* 0x0000040000067882 */ /* 0x000fe20000000000 */
[----:B------:R-:W-:Y:S01]  /*0970*/  USEL UR4, UR4, 0x1a0, UP5 ;  /* 0x000001a004047887 */ /* 0x000fe2000a800000 */
        /* <DEDUP_REMOVED lines=10> */
[----:B--2---:R4:W2:Y:S08]  /*0a20*/  SYNCS.EXCH.64 URZ, [UR6+0x80], UR8 ;  /* 0x0000800806ff75b2 */ /* 0x0048b00008000100 */
[----:B------:R4:W3:Y:S01]  /*0a30*/  SYNCS.EXCH.64 URZ, [UR6+0x90], UR4 ;  /* 0x0000900406ff75b2 */ /* 0x0008e20008000100 */
[----:B------:R4:W1:Y:S01]  /*0a40*/  SYNCS.EXCH.64 URZ, [UR6+0x88], UR8 ;  /* 0x0000880806ff75b2 */ /* 0x0008620008000100 */
[----:B------:R4:W1:Y:S02]  /*0a50*/  SYNCS.EXCH.64 URZ, [UR6+0x98], UR4 ;  /* 0x0000980406ff75b2 */ /* 0x0008640008000100 */
[----:B----4-:R-:W-:Y:S01]  /*0a60*/  NOP ;  /* 0x0000000000007918 */ /* 0x010fe20000000000 */
.L_x_12:
[----:B------:R-:W4:Y:S01]  /*0a70*/  SHFL.IDX PT, R0, R70, RZ, 0x1f ;  /* 0x00001fff46007589 */ /* 0x000f2200000e0000 */
[----:B------:R-:W-:Y:S01]  /*0a80*/  NOP ;  /* 0x0000000000007918 */ /* 0x000fe20000000000 */
[----:B----4-:R-:W-:-:S13]  /*0a90*/  ISETP.NE.AND P0, PT, R0, 0x5, PT ;  /* 0x000000050000780c */ /* 0x010fda0003f05270 */
[----:B------:R-:W-:Y:S05]  /*0aa0*/  @P0 BRA `(.L_x_13) ;  /* 0x0000000000540947 */ /* 0x000fea0003800000 */
[----:B--23--:R-:W-:Y:S01]  /*0ab0*/  UMOV UR4, 0x400 ;  /* 0x0000040000047882 */ /* 0x00cfe20000000000 */
        /* <DEDUP_REMOVED lines=14> */
[----:B------:R4:W1:Y:S01]  /*0ba0*/  SYNCS.EXCH.64 URZ, [UR4+0xc8], UR8 ;  /* 0x0000c80804ff75b2 */ /* 0x0008620008000100 */
[----:B------:R4:W1:Y:S01]  /*0bb0*/  SYNCS.EXCH.64 URZ, [UR4+0xb0], UR6 ;  /* 0x0000b00604ff75b2 */ /* 0x0008620008000100 */
[----:B------:R4:W1:Y:S01]  /*0bc0*/  SYNCS.EXCH.64 URZ, [UR4+0xd0], UR8 ;  /* 0x0000d00804ff75b2 */ /* 0x0008620008000100 */
[----:B------:R4:W1:Y:S01]  /*0bd0*/  SYNCS.EXCH.64 URZ, [UR4+0xb8], UR6 ;  /* 0x0000b80604ff75b2 */ /* 0x0008620008000100 */
[----:B------:R4:W1:Y:S02]  /*0be0*/  SYNCS.EXCH.64 URZ, [UR4+0xd8], UR8 ;  /* 0x0000d80804ff75b2 */ /* 0x0008640008000100 */
[----:B----4-:R-:W-:Y:S01]  /*0bf0*/  NOP ;  /* 0x0000000000007918 */ /* 0x010fe20000000000 */
.L_x_13:
[----:B------:R-:W4:Y:S01]  /*0c00*/  SHFL.IDX PT, R0, R70, RZ, 0x1f ;  /* 0x00001fff46007589 */ /* 0x000f2200000e0000 */
[----:B------:R-:W-:Y:S01]  /*0c10*/  ISETP.NE.OR P1, PT, RZ, UR10, !P1 ;  /* 0x0000000aff007c0c */ /* 0x000fe2000cf25670 */
        /* <DEDUP_REMOVED lines=12> */
[----:B------:R4:W3:Y:S01]  /*0ce0*/  SYNCS.EXCH.64 URZ, [UR4+0xf0], UR6 ;  /* 0x0000f00604ff75b2 */ /* 0x0008e20008000100 */
[----:B------:R4:W1:Y:S01]  /*0cf0*/  SYNCS.EXCH.64 URZ, [UR4+0xe8], UR6 ;  /* 0x0000e80604ff75b2 */ /* 0x0008620008000100 */
[----:B------:R4:W1:Y:S02]  /*0d00*/  SYNCS.EXCH.64 URZ, [UR4+0xf8], UR6 ;  /* 0x0000f80604ff75b2 */ /* 0x0008640008000100 */
[----:B----4-:R-:W-:Y:S01]  /*0d10*/  NOP ;  /* 0x0000000000007918 */ /* 0x010fe20000000000 */
.L_x_14:
[----:B------:R-:W-:Y:S01]  /*0d20*/  VOTEU.ALL UP1, P1 ;  /* 0x0000000000ff7886 */ /* 0x000fe20000820000 */
[----:B--23--:R-:W2:Y:S01]  /*0d30*/  LDCU UR7, c[0x0][0x36c] ;  /* 0x00006d80ff0777ac */ /* 0x00cea20008000800 */
[----:B------:R-:W-:Y:S01]  /*0d40*/  NOP ;  /* 0x0000000000007918 */ /* 0x000fe20000000000 */
[----:B------:R-:W-:Y:S01]  /*0d50*/  LOP3.LUT R10, R74, 0x1f, RZ, 0xc0, !PT ;  /* 0x0000001f4a0a7812 */ /* 0x000fe200078ec0ff */
[----:B------:R-:W-:Y:S01]  /*0d60*/  UMOV UR4, 0x20 ;  /* 0x0000002000047882 */ /* 0x000fe20000000000 */
[----:B------:R-:W-:Y:S01]  /*0d70*/  @!UP1 UMOV UR6, 0x400 ;  /* 0x0000040000069882 */ /* 0x000fe20000000000 */
[----:B------:R-:W-:-:S04]  /*0d80*/  @!UP1 UIADD3 UR4, UPT, UPT, -UR4, 0x100000, URZ ;  /* 0x0010000004049890 */ /* 0x000fc8000fffe1ff */
[----:B------:R-:W-:Y:S02]  /*0d90*/  @!UP1 USHF.L.U32 UR5, UR4, 0xb, URZ ;  /* 0x0000000b04059899 */ /* 0x000fe400080006ff */
[----:B------:R-:W-:Y:S02]  /*0da0*/  @!UP1 USHF.L.U32 UR4, UR4, 0x1, URZ ;  /* 0x0000000104049899 */ /* 0x000fe400080006ff */
[----:B------:R-:W-:Y:S01]  /*0db0*/  @!UP1 ULEA UR6, UR47, UR6, 0x18 ;  /* 0x000000062f069291 */ /* 0x000fe2000f8ec0ff */
[----:B------:R-:W-:Y:S01]  /*0dc0*/  VOTEU.ALL UP1, P1 ;  /* 0x0000000000ff7886 */ /* 0x000fe20000820000 */
[----:B------:R-:W-:Y:S01]  /*0dd0*/  UISETP.NE.AND UP4, UPT, UR10, URZ, UPT ;  /* 0x000000ff0a00728c */ /* 0x000fe2000bf85270 */
[----:B------:R-:W3:Y:S09]  /*0de0*/  FENCE.VIEW.ASYNC.S ;  /* 0x00000000000073c6 */ /* 0x000ef20000000000 */
[----:B---3--:R3:W4:Y:S01]  /*0df0*/  @!UP1 SYNCS.EXCH.64 URZ, [UR6+0x100], UR4 ;  /* 0x0001000406ff95b2 */ /* 0x0087220008000100 */
[----:B--2---:R-:W-:-:S09]  /*0e00*/  UISETP.EQ.U32.AND UP1, UPT, UR7, 0x1, UPT ;  /* 0x000000010700788c */ /* 0x004fd2000bf22070 */
[----:B------:R-:W-:Y:S05]  /*0e10*/  BRA.U !UP1, `(.L_x_15) ;  /* 0x0000000109087547 */ /* 0x000fea000b800000 */
[----:B-1--4-:R-:W-:Y:S01]  /*0e20*/  UCGABAR_ARV ;  /* 0x00000000000079c7 */ /* 0x012fe20008000000 */
[----:B------:R-:W-:Y:S05]  /*0e30*/  BRA `(.L_x_16) ;  /* 0x0000000000047947 */ /* 0x000fea0003800000 */
.L_x_15:
[----:B-1--4-:R-:W-:Y:S01]  /*0e40*/  NOP ;  /* 0x0000000000007918 */ /* 0x012fe20000000000 */
.L_x_16:
[----:B------:R-:W1:Y:S01]  /*0e50*/  S2R R11, SR_CTAID.X ;  /* 0x00000000000b7919 */ /* 0x000e620000002500 */
[----:B------:R-:W-:-:S05]  /*0e60*/  CS2R.32 R60, SR_CgaSize ;  /* 0x00000000003c7805 */ /* 0x000fca0000008a00 */
[----:B------:R-:W-:-:S05]  /*0e70*/  IMAD R60, R60, -0xa0, RZ ;  /* 0xffffff603c3c7824 */ /* 0x000fca00078e02ff */
[----:B---3--:R-:W-:-:S14]  /*0e80*/  R2UR UR5, R60 ;  /* 0x000000003c0572ca */ /* 0x008fdc00000e0000 */
[----:B------:R-:W2:Y:S01]  /*0e90*/  LDCU UR5, c[0x0][UR5+0x2b0] ;  /* 0x00005600050577ac */ /* 0x000ea20008000800 */
[----:B------:R-:W-:-:S05]  /*0ea0*/  CS2R.32 R0, SR_CgaSize ;  /* 0x0000000000007805 */ /* 0x000fca0000008a00 */
[----:B------:R-:W-:-:S06]  /*0eb0*/  IMAD R0, R0, -0xa0, RZ ;  /* 0xffffff6000007824 */ /* 0x000fcc00078e02ff */
[----:B------:R-:W3:Y:S01]  /*0ec0*/  LDC R0, c[0x0][R0+0x2a0] ;  /* 0x0000a80000007b82 */ /* 0x000ee20000000800 */
[----:B------:R-:W-:Y:S01]  /*0ed0*/  PRMT R8, RZ, 0x7610, R8 ;  /* 0x00007610ff087816 */ /* 0x000fe20000000008 */
[----:B------:R-:W4:Y:S01]  /*0ee0*/  S2R R20, SR_CTAID.Y ;  /* 0x0000000000147919 */ /* 0x000f220000002600 */
[----:B------:R-:W-:-:S05]  /*0ef0*/  CS2R.32 R60, SR_CgaSize ;  /* 0x00000000003c7805 */ /* 0x000fca0000008a00 */
[----:B------:R-:W-:-:S05]  /*0f00*/  IMAD R60, R60, -0xa0, RZ ;  /* 0xffffff603c3c7824 */ /* 0x000fca00078e02ff */
[----:B------:R-:W-:-:S14]  /*0f10*/  R2UR UR4, R60 ;  /* 0x000000003c0472ca */ /* 0x000fdc00000e0000 */
[----:B------:R-:W3:Y:S01]  /*0f20*/  LDCU UR4, c[0x0][UR4+0x2b4] ;  /* 0x00005680040477ac */ /* 0x000ee20008000800 */
[----:B------:R-:W-:Y:S01]  /*0f30*/  UISETP.NE.AND UP2, UPT, UR10, 0x2, UPT ;  /* 0x000000020a00788c */ /* 0x000fe2000bf45270 */
[----:B------:R-:W2:Y:S01]  /*0f40*/  LDC R13, c[0x0][0xb24] ;  /* 0x0002c900ff0d7b82 */ /* 0x000ea20000000800 */
[----:B------:R-:W-:-:S05]  /*0f50*/  CS2R.32 R58, SR_CgaSize ;  /* 0x00000000003a7805 */ /* 0x000fca0000008a00 */
[----:B------:R-:W-:-:S06]  /*0f60*/  IMAD R58, R58, -0xa0, RZ ;  /* 0xffffff603a3a7824 */ /* 0x000fcc00078e02ff */
[----:B------:R-:W3:Y:S08]  /*0f70*/  LDC R58, c[0x0][R58+0x2a4] ;  /* 0x0000a9003a3a7b82 */ /* 0x000ef00000000800 */
[----:B------:R-:W3:Y:S01]  /*0f80*/  LDC R26, c[0x0][0xb24] ;  /* 0x0002c900ff1a7b82 */ /* 0x000ee20000000800 */
[----:B-1----:R-:W-:Y:S01]  /*0f90*/  I2FP.F32.U32 R4, R11 ;  /* 0x0000000b00047245 */ /* 0x002fe20000201000 */
[----:B------:R-:W-:-:S06]  /*0fa0*/  IMAD.MOV.U32 R21, RZ, RZ, R11 ;  /* 0x000000ffff157224 */ /* 0x000fcc00078e000b */
[----:B------:R-:W1:Y:S01]  /*0fb0*/  S2UR UR60, SR_CTAID.Z ;  /* 0x00000000003c79c3 */ /* 0x000e620000002700 */
[----:B--2---:R-:W-:Y:S02]  /*0fc0*/  ISETP.GE.AND P0, PT, R13, 0x1, PT ;  /* 0x000000010d00780c */ /* 0x004fe40003f06270 */
[----:B----4-:R-:W-:Y:S01]  /*0fd0*/  I2FP.F32.U32 R2, R20 ;  /* 0x0000001400027245 */ /* 0x010fe20000201000 */
[----:B------:R-:W-:-:S04]  /*0fe0*/  FMUL R4, R4, UR5 ;  /* 0x0000000504047c20 */ /* 0x000fc80008400000 */
[----:B---3--:R-:W-:Y:S01]  /*0ff0*/  FMUL R2, R2, UR4 ;  /* 0x0000000402027c20 */ /* 0x008fe20008400000 */
[----:B------:R-:W2:Y:S01]  /*1000*/  F2I.U32.TRUNC.NTZ R60, R4 ;  /* 0x00000004003c7305 */ /* 0x000ea2000020f000 */
[----:B------:R-:W3:Y:S07]  /*1010*/  LDCU UR4, c[0x0][0xb30] ;  /* 0x00016600ff0477ac */ /* 0x000eee0008000800 */
[----:B------:R-:W4:Y:S01]  /*1020*/  F2I.U32.TRUNC.NTZ R3, R2 ;  /* 0x0000000200037305 */ /* 0x000f22000020f000 */
[----:B--2---:R-:W-:-:S04]  /*1030*/  IMAD.MOV R60, RZ, RZ, -R60 ;  /* 0x000000ffff3c7224 */ /* 0x004fc800078e0a3c */
[----:B------:R-:W-:Y:S01]  /*1040*/  IMAD R60, R0, R60, R11 ;  /* 0x0000003c003c7224 */ /* 0x000fe200078e020b */
[----:B------:R-:W-:Y:S01]  /*1050*/  PRMT R0, RZ, 0x7610, R0 ;  /* 0x00007610ff007816 */ /* 0x000fe20000000000 */
[----:B---3--:R-:W-:Y:S01]  /*1060*/  UISETP.NE.AND UP3, UPT, UR4, 0x1, UPT ;  /* 0x000000010400788c */ /* 0x008fe2000bf65270 */
[----:B----4-:R-:W-:-:S05]  /*1070*/  IADD3 R3, PT, PT, -R3, RZ, RZ ;  /* 0x000000ff03037210 */ /* 0x010fca0007ffe1ff */
[----:B------:R-:W-:Y:S01]  /*1080*/  IMAD R58, R58, R3, R20 ;  /* 0x000000033a3a7224 */ /* 0x000fe200078e0214 */
[----:B-1----:R-:W-:Y:S06]  /*1090*/  BRA.U UP4, `(.L_x_17) ;  /* 0x0000000104247547 */ /* 0x002fec000b800000 */
[----:B------:R-:W-:Y:S01]  /*10a0*/  ISETP.NE.AND P1, PT, R58, RZ, PT ;  /* 0x000000ff3a00720c */ /* 0x000fe20003f25270 */
[----:B------:R-:W-:Y:S01]  /*10b0*/  IMAD.MOV.U32 R0, RZ, RZ, 0x3 ;  /* 0x00000003ff007424 */ /* 0x000fe200078e00ff */
[C---:B------:R-:W-:Y:S02]  /*10c0*/  LOP3.LUT R3, R60.reuse, 0xfffffffe, RZ, 0xc0, !PT ;  /* 0xfffffffe3c037812 */ /* 0x040fe400078ec0ff */
[----:B------:R-:W-:Y:S02]  /*10d0*/  ISETP.LT.U32.OR P1, PT, R60, 0x2, !P1 ;  /* 0x000000023c00780c */ /* 0x000fe40004f21470 */
[----:B------:R-:W-:Y:S02]  /*10e0*/  SHF.L.U32 R0, R0, R3, RZ ;  /* 0x0000000300007219 */ /* 0x000fe400000006ff */
[----:B------:R-:W-:Y:S02]  /*10f0*/  SEL R5, RZ, 0x1, !P1 ;  /* 0x00000001ff057807 */ /* 0x000fe40004800000 */
[----:B------:R-:W-:-:S05]  /*1100*/  SEL R2, RZ, 0x2, !P1 ;  /* 0x00000002ff027807 */ /* 0x000fca0004800000 */
[----:B------:R-:W-:-:S05]  /*1110*/  IMAD.IADD R2, R5, 0x1, R2 ;  /* 0x0000000105027824 */ /* 0x000fca00078e0202 */
[----:B------:R-:W-:Y:S02]  /*1120*/  PRMT R8, R2, 0x7610, R8 ;  /* 0x0000761002087816 */ /* 0x000fe40000000008 */
.L_x_17:
[----:B------:R-:W-:Y:S05]  /*1130*/  @!P0 BRA `(.L_x_18) ;  /* 0x0000000000b88947 */ /* 0x000fea0003800000 */
[----:B------:R-:W1:Y:S01]  /*1140*/  LDC.64 R4, c[0x0][0xb18] ;  /* 0x0002c600ff047b82 */ /* 0x000e620000000a00 */
[----:B------:R-:W-:-:S07]  /*1150*/  ISETP.NE.AND P0, PT, R13, 0x1, PT ;  /* 0x000000010d00780c */ /* 0x000fce0003f05270 */
[----:B------:R-:W2:Y:S08]  /*1160*/  LDC R16, c[0x0][0xb0c] ;  /* 0x0002c300ff107b82 */ /* 0x000eb00000000800 */
[----:B------:R-:W3:Y:S08]  /*1170*/  LDC R15, c[0x0][0x370] ;  /* 0x0000dc00ff0f7b82 */ /* 0x000ef00000000800 */
[----:B------:R-:W4:Y:S01]  /*1180*/  LDC R18, c[0x0][0x374] ;  /* 0x0000dd00ff127b82 */ /* 0x000f220000000800 */
[----:B-1----:R-:W-:-:S07]  /*1190*/  ISETP.NE.AND P1, PT, R4, 0x1, PT ;  /* 0x000000010400780c */ /* 0x002fce0003f25270 */
[----:B------:R-:W3:Y:S01]  /*11a0*/  LDC.64 R6, c[0x0][0xb10] ;  /* 0x0002c400ff067b82 */ /* 0x000ee20000000a00 */
[----:B--2---:R-:W-:-:S07]  /*11b0*/  ISETP.NE.AND P2, PT, R16, 0x1, PT ;  /* 0x000000011000780c */ /* 0x004fce0003f45270 */
[----:B------:R-:W1:Y:S08]  /*11c0*/  LDC R14, c[0x0][0xb20] ;  /* 0x0002c800ff0e7b82 */ /* 0x000e700000000800 */
[----:B------:R-:W2:Y:S01]  /*11d0*/  LDC.64 R2, c[0x0][0xb28] ;  /* 0x0002ca00ff027b82 */ /* 0x000ea20000000a00 */
[----:B----4-:R-:W-:-:S04]  /*11e0*/  IMAD.HI.U32 R17, R18, R5, RZ ;  /* 0x0000000512117227 */ /* 0x010fc800078e00ff */
[----:B------:R-:W-:-:S04]  /*11f0*/  IMAD.HI.U32 R5, R20, R5, RZ ;  /* 0x0000000514057227 */ /* 0x000fc800078e00ff */
[----:B---3--:R-:W-:-:S04]  /*1200*/  IMAD.HI.U32 R22, R15, R6, RZ ;  /* 0x000000060f167227 */ /* 0x008fc800078e00ff */
[C---:B------:R-:W-:Y:S01]  /*1210*/  IMAD.HI.U32 R24, R11.reuse, R6, RZ ;  /* 0x000000060b187227 */ /* 0x040fe200078e00ff */
[-C--:B------:R-:W-:Y:S02]  /*1220*/  @P2 SHF.R.U32.HI R15, RZ, R7.reuse, R22 ;  /* 0x00000007ff0f2219 */ /* 0x080fe40000011616 */
[-C--:B-1----:R-:W-:Y:S02]  /*1230*/  @P1 SHF.R.U32.HI R18, RZ, R14.reuse, R17 ;  /* 0x0000000eff121219 */ /* 0x082fe40000011611 */
[----:B------:R-:W-:Y:S02]  /*1240*/  SHF.R.U32.HI R5, RZ, R14, R5 ;  /* 0x0000000eff057219 */ /* 0x000fe40000011605 */
[----:B------:R-:W-:Y:S02]  /*1250*/  SHF.R.U32.HI R24, RZ, R7, R24 ;  /* 0x00000007ff187219 */ /* 0x000fe40000011618 */
[----:B------:R-:W-:Y:S01]  /*1260*/  SEL R5, R20, R5, !P1 ;  /* 0x0000000514057207 */ /* 0x000fe20004800000 */
[----:B--2---:R-:W-:Y:S01]  /*1270*/  IMAD.HI.U32 R22, R18, R2, RZ ;  /* 0x0000000212167227 */ /* 0x004fe200078e00ff */
[----:B------:R-:W-:-:S02]  /*1280*/  SEL R21, R11, R24, !P2 ;  /* 0x000000180b157207 */ /* 0x000fc40005000000 */
[----:B------:R-:W-:Y:S01]  /*1290*/  IADD3 R7, PT, PT, -R5, RZ, RZ ;  /* 0x000000ff05077210 */ /* 0x000fe20007ffe1ff */
[----:B------:R-:W-:Y:S01]  /*12a0*/  IMAD.HI.U32 R6, R15, R2, RZ ;  /* 0x000000020f067227 */ /* 0x000fe200078e00ff */
[----:B------:R-:W-:-:S03]  /*12b0*/  @P0 SHF.R.U32.HI R18, RZ, R3, R22 ;  /* 0x00000003ff120219 */ /* 0x000fc60000011616 */
[----:B------:R-:W-:Y:S01]  /*12c0*/  IMAD R7, R4, R7, R20 ;  /* 0x0000000704077224 */ /* 0x000fe200078e0214 */
[----:B------:R-:W-:Y:S01]  /*12d0*/  @P0 SHF.R.U32.HI R15, RZ, R3, R6 ;  /* 0x00000003ff0f0219 */ /* 0x000fe20000011606 */
[----:B------:R-:W-:-:S04]  /*12e0*/  IMAD R18, R18, R13, RZ ;  /* 0x0000000d12127224 */ /* 0x000fc800078e02ff */
[----:B------:R-:W-:Y:S01]  /*12f0*/  IMAD R6, R15, R13, RZ ;  /* 0x0000000d0f067224 */ /* 0x000fe200078e02ff */
[----:B------:R-:W-:-:S04]  /*1300*/  ISETP.GE.AND P1, PT, R5, R18, PT ;  /* 0x000000120500720c */ /* 0x000fc80003f26270 */
[----:B------:R-:W-:Y:S01]  /*1310*/  ISETP.GE.OR P1, PT, R21, R6, P1 ;  /* 0x000000061500720c */ /* 0x000fe20000f26670 */
[----:B------:R-:W-:-:S05]  /*1320*/  IMAD.HI.U32 R6, R5, R2, RZ ;  /* 0x0000000205067227 */ /* 0x000fca00078e00ff */
[----:B------:R-:W-:-:S04]  /*1330*/  SHF.R.U32.HI R6, RZ, R3, R6 ;  /* 0x00000003ff067219 */ /* 0x000fc80000011606 */
[----:B------:R-:W-:-:S03]  /*1340*/  SEL R6, R5, R6, !P0 ;  /* 0x0000000605067207 */ /* 0x000fc60004000000 */
[----:B------:R-:W-:Y:S01]  /*1350*/  @!P1 IMAD.HI.U32 R14, R21, R2, RZ ;  /* 0x00000002150e9227 */ /* 0x000fe200078e00ff */
[----:B------:R-:W-:-:S04]  /*1360*/  IADD3 R2, PT, PT, -R6, RZ, RZ ;  /* 0x000000ff06027210 */ /* 0x000fc80007ffe1ff */
[----:B------:R-:W-:Y:S01]  /*1370*/  @!P1 SHF.R.U32.HI R14, RZ, R3, R14 ;  /* 0x00000003ff0e9219 */ /* 0x000fe2000001160e */
[----:B------:R-:W-:-:S03]  /*1380*/  IMAD R2, R13, R2, R5 ;  /* 0x000000020d027224 */ /* 0x000fc600078e0205 */
[----:B------:R-:W-:-:S05]  /*1390*/  @!P1 SEL R3, R21, R14, !P0 ;  /* 0x0000000e15039207 */ /* 0x000fca0004000000 */
[--C-:B------:R-:W-:Y:S02]  /*13a0*/  @!P1 IMAD.IADD R6, R6, 0x1, -R3.reuse ;  /* 0x0000000106069824 */ /* 0x100fe400078e0a03 */
[----:B------:R-:W-:Y:S01]  /*13b0*/  @!P1 IMAD R3, R2, R15, R3 ;  /* 0x0000000f02039224 */ /* 0x000fe200078e0203 */
[----:B------:R-:W-:Y:S01]  /*13c0*/  IADD3 R2, PT, PT, -R21, RZ, RZ ;  /* 0x000000ff15027210 */ /* 0x000fe20007ffe1ff */
[----:B------:R-:W-:Y:S02]  /*13d0*/  @!P1 IMAD R5, R6, R13, R21 ;  /* 0x0000000d06059224 */ /* 0x000fe400078e0215 */
[----:B------:R-:W-:Y:S02]  /*13e0*/  @!P1 IMAD.MOV.U32 R21, RZ, RZ, R3 ;  /* 0x000000ffff159224 */ /* 0x000fe400078e0003 */
[----:B------:R-:W-:Y:S02]  /*13f0*/  IMAD R2, R16, R2, R11 ;  /* 0x0000000210027224 */ /* 0x000fe400078e020b */
[----:B------:R-:W-:-:S02]  /*1400*/  IMAD R20, R5, R4, R7 ;  /* 0x0000000405147224 */ /* 0x000fc400078e0207 */
[----:B------:R-:W-:Y:S02]  /*1410*/  IMAD R21, R21, R16, R2 ;  /* 0x0000001015157224 */ /* 0x000fe400078e0202 */
.L_x_18:
[----:B------:R-:W-:Y:S05]  /*1420*/  BRA.U UP3, `(.L_x_19) ;  /* 0x0000000103407547 */ /* 0x000fea000b800000 */
[----:B------:R-:W1:Y:S08]  /*1430*/  LDC.64 R4, c[0x0][0xb10] ;  /* 0x0002c400ff047b82 */ /* 0x000e700000000a00 */
[----:B------:R-:W2:Y:S08]  /*1440*/  LDC.64 R2, c[0x0][0xb18] ;  /* 0x0002c600ff027b82 */ /* 0x000eb00000000a00 */
[----:B------:R-:W3:Y:S08]  /*1450*/  LDC R6, c[0x0][0xb20] ;  /* 0x0002c800ff067b82 */ /* 0x000ef00000000800 */
[----:B------:R-:W4:Y:S01]  /*1460*/  LDC R14, c[0x0][0xb0c] ;  /* 0x0002c300ff0e7b82 */ /* 0x000f220000000800 */
[----:B-1----:R-:W-:-:S05]  /*1470*/  IMAD.HI.U32 R4, R21, R4, RZ ;  /* 0x0000000415047227 */ /* 0x002fca00078e00ff */
[----:B------:R-:W-:Y:S01]  /*1480*/  SHF.R.U32.HI R4, RZ, R5, R4 ;  /* 0x00000005ff047219 */ /* 0x000fe20000011604 */
[----:B--2---:R-:W-:Y:S01]  /*1490*/  IMAD.HI.U32 R3, R20, R3, RZ ;  /* 0x0000000314037227 */ /* 0x004fe200078e00ff */
[----:B------:R-:W-:-:S04]  /*14a0*/  ISETP.NE.AND P0, PT, R2, 0x1, PT ;  /* 0x000000010200780c */ /* 0x000fc80003f05270 */
[----:B---3--:R-:W-:-:S04]  /*14b0*/  SHF.R.U32.HI R3, RZ, R6, R3 ;  /* 0x00000006ff037219 */ /* 0x008fc80000011603 */
[----:B------:R-:W-:Y:S02]  /*14c0*/  SEL R3, R20, R3, !P0 ;  /* 0x0000000314037207 */ /* 0x000fe40004000000 */
[----:B----4-:R-:W-:-:S04]  /*14d0*/  ISETP.NE.AND P1, PT, R14, 0x1, PT ;  /* 0x000000010e00780c */ /* 0x010fc80003f25270 */
[----:B------:R-:W-:-:S05]  /*14e0*/  SEL R6, R21, R4, !P1 ;  /* 0x0000000415067207 */ /* 0x000fca0004800000 */
[----:B------:R-:W-:Y:S02]  /*14f0*/  IMAD.IADD R4, R3, 0x1, -R6 ;  /* 0x0000000103047824 */ /* 0x000fe400078e0a06 */
[----:B------:R-:W-:Y:S02]  /*1500*/  IMAD.IADD R3, R6, 0x1, -R3 ;  /* 0x0000000106037824 */ /* 0x000fe400078e0a03 */
[----:B------:R-:W-:Y:S02]  /*1510*/  IMAD R21, R4, R14, R21 ;  /* 0x0000000e04157224 */ /* 0x000fe400078e0215 */
[----:B------:R-:W-:Y:S02]  /*1520*/  IMAD R20, R3, R2, R20 ;  /* 0x0000000203147224 */ /* 0x000fe400078e0214 */
.L_x_19:
[----:B------:R-:W-:Y:S05]  /*1530*/  BRA.U !UP1, `(.L_x_20) ;  /* 0x00000001090c7547 */ /* 0x000fea000b800000 */
[----:B------:R-:W-:Y:S01]  /*1540*/  UCGABAR_WAIT ;  /* 0x0000000000007dc7 */ /* 0x000fe20008000000 */
[----:B------:R-:W-:Y:S01]  /*1550*/  CCTL.IVALL ;  /* 0x00000000ff00798f */ /* 0x000fe20002000000 */
[----:B------:R-:W-:Y:S05]  /*1560*/  BRA `(.L_x_21) ;  /* 0x0000000000047947 */ /* 0x000fea0003800000 */
.L_x_20:
[----:B------:R-:W-:Y:S06]  /*1570*/  BAR.SYNC.DEFER_BLOCKING 0x0 ;  /* 0x0000000000007b1d */ /* 0x000fec0000010000 */
.L_x_21:
[----:B------:R-:W-:Y:S05]  /*1580*/  BRA.U UP2, `(.L_x_22) ;  /* 0x0000001502e07547 */ /* 0x000fea000b800000 */
[----:B------:R-:W1:Y:S01]  /*1590*/  LDCU UR6, c[0x0][0x38c] ;  /* 0x00007180ff0677ac */ /* 0x000e620008000800 */
[----:B------:R-:W2:Y:S01]  /*15a0*/  LDC R9, c[0x0][0x370] ;  /* 0x0000dc00ff097b82 */ /* 0x000ea20000000800 */
[C---:B------:R-:W-:Y:S01]  /*15b0*/  IMAD.SHL.U32 R17, R11.reuse, 0x20, RZ ;  /* 0x000000200b117824 */ /* 0x040fe200078e00ff */
[----:B------:R-:W-:Y:S01]  /*15c0*/  PLOP3.LUT P1, PT, PT, PT, UP5, 0x80, 0x8 ;  /* 0x000000000008781c */ /* 0x000fe20003f2f058 */
[----:B------:R-:W-:Y:S01]  /*15d0*/  HFMA2 R15, -RZ, RZ, 0, 5.9604644775390625e-08 ;  /* 0x00000001ff0f7431 */ /* 0x000fe200000001ff */
[----:B------:R-:W-:Y:S01]  /*15e0*/  UISETP.NE.AND UP1, UPT, UR10, URZ, UPT ;  /* 0x000000ff0a00728c */ /* 0x000fe2000bf25270 */
[----:B------:R-:W-:Y:S01]  /*15f0*/  HFMA2 R12, -RZ, RZ, 0, 0 ;  /* 0x00000000ff0c7431 */ /* 0x000fe200000001ff */
[----:B------:R-:W-:Y:S01]  /*1600*/  ISETP.NE.AND P4, PT, R10, RZ, P5 ;  /* 0x000000ff0a00720c */ /* 0x000fe20002f85270 */
[----:B------:R-:W-:Y:S01]  /*1610*/  IMAD.SHL.U32 R16, R11, 0x40, RZ ;  /* 0x000000400b107824 */ /* 0x000fe200078e00ff */
[----:B------:R-:W3:Y:S01]  /*1620*/  LDC R0, c[0x0][0x374] ;  /* 0x0000dd00ff007b82 */ /* 0x000ee20000000800 */
[----:B------:R-:W-:Y:S01]  /*1630*/  PLOP3.LUT P1, PT, P1, PT, PT, 0x8, 0x80 ;  /* 0x000000000080781c */ /* 0x000fe20000f2e170 */
[----:B------:R-:W-:Y:S01]  /*1640*/  IMAD.MOV.U32 R14, RZ, RZ, RZ ;  /* 0x000000ffff0e7224 */ /* 0x000fe200078e00ff */
[----:B------:R-:W-:Y:S01]  /*1650*/  MOV R8, 0x1 ;  /* 0x0000000100087802 */ /* 0x000fe20000000f00 */
[----:B------:R-:W-:Y:S01]  /*1660*/  IMAD.MOV.U32 R10, RZ, RZ, RZ ;  /* 0x000000ffff0a7224 */ /* 0x000fe200078e00ff */
[----:B------:R-:W-:Y:S01]  /*1670*/  LOP3.LUT R17, R17, 0x20, RZ, 0xc0, !PT ;  /* 0x0000002011117812 */ /* 0x000fe200078ec0ff */
[----:B------:R-:W4:Y:S01]  /*1680*/  LDCU.64 UR38, c[0x0][0x348] ;  /* 0x00006900ff2677ac */ /* 0x000f220008000a00 */
[----:B-1----:R-:W-:-:S02]  /*1690*/  UIADD3 UR5, UPT, UPT, UR6, 0xff, URZ ;  /* 0x000000ff06057890 */ /* 0x002fc4000fffe0ff */
[----:B------:R-:W-:Y:S02]  /*16a0*/  UIADD3 UR61, UPT, UPT, UR6, 0x1fe, URZ ;  /* 0x000001fe063d7890 */ /* 0x000fe4000fffe0ff */
[----:B------:R-:W-:Y:S02]  /*16b0*/  USHF.R.S32.HI UR4, URZ, 0x1f, UR5 ;  /* 0x0000001fff047899 */ /* 0x000fe40008011405 */
[----:B------:R-:W-:Y:S02]  /*16c0*/  USEL UR37, UR37, 0x2, UP1 ;  /* 0x0000000225257887 */ /* 0x000fe40008800000 */
[----:B------:R-:W-:Y:S01]  /*16d0*/  ULEA.HI UR4, UR4, UR5, URZ, 0x8 ;  /* 0x0000000504047291 */ /* 0x000fe2000f8f40ff */
[----:B------:R-:W-:-:S03]  /*16e0*/  UMOV UR23, URZ ;  /* 0x000000ff00177c82 */ /* 0x000fc60008000000 */
[----:B------:R-:W-:Y:S02]  /*16f0*/  USHF.R.S32.HI UR53, URZ, 0x8, UR4 ;  /* 0x00000008ff357899 */ /* 0x000fe40008011404 */
[----:B------:R-:W-:Y:S02]  /*1700*/  UIADD3 UR4, UPT, UPT, UR6, -0x1, URZ ;  /* 0xffffffff06047890 */ /* 0x000fe4000fffe0ff */
[----:B------:R-:W-:Y:S02]  /*1710*/  UISETP.LT.U32.AND UP0, UPT, UR53, 0x4, UPT ;  /* 0x000000043500788c */ /* 0x000fe4000bf01070 */
[----:B------:R-:W-:Y:S02]  /*1720*/  UISETP.GE.U32.AND UP2, UPT, UR4, -0x1ff, UPT ;  /* 0xfffffe010400788c */ /* 0x000fe4000bf46070 */
[----:B------:R-:W-:-:S04]  /*1730*/  USEL UR46, UR53, 0x4, UP0 ;  /* 0x00000004352e7887 */ /* 0x000fc80008000000 */
[----:B------:R-:W-:Y:S02]  /*1740*/  UIADD3 UR4, UPT, UPT, UR46, -0x1, URZ ;  /* 0xffffffff2e047890 */ /* 0x000fe4000fffe0ff */
[----:B------:R-:W-:-:S03]  /*1750*/  UIADD3 UR55, UPT, UPT, UR53, -UR46, URZ ;  /* 0x8000002e35377290 */ /* 0x000fc6000fffe0ff */
[----:B------:R-:W-:-:S04]  /*1760*/  @UP2 UIADD3 UR4, UPT, UPT, UR46, URZ, URZ ;  /* 0x000000ff2e042290 */ /* 0x000fc8000fffe0ff */
[----:B------:R-:W-:Y:S02]  /*1770*/  UIADD3 UR45, UPT, UPT, UR4, 0x1, URZ ;  /* 0x00000001042d7890 */ /* 0x000fe4000fffe0ff */
[----:B--2-4-:R-:W-:-:S12]  /*1780*/  UIADD3 UR54, UPT, UPT, -UR4, URZ, URZ ;  /* 0x000000ff04367290 */ /* 0x014fd8000fffe1ff */
.L_x_46:
[----:B------:R-:W-:Y:S01]  /*1790*/  UISETP.NE.AND UP0, UPT, UR47, URZ, UPT ;  /* 0x000000ff2f00728c */ /* 0x000fe2000bf05270 */
[----:B------:R-:W1:Y:S08]  /*17a0*/  S2UR UR47, SR_CgaCtaId ;  /* 0x00000000002f79c3 */ /* 0x000e700000008800 */
[----:B------:R-:W-:Y:S05]  /*17b0*/  BRA.U UP0, `(.L_x_23) ;  /* 0x0000000100347547 */ /* 0x000fea000b800000 */
[----:B------:R-:W2:Y:S01]  /*17c0*/  S2R R2, SR_CgaCtaId ;  /* 0x0000000000027919 */ /* 0x000ea20000008800 */
[----:B------:R-:W-:-:S04]  /*17d0*/  MOV R3, 0x400 ;  /* 0x0000040000037802 */ /* 0x000fc80000000f00 */
[----:B--2---:R-:W-:Y:S02]  /*17e0*/  LEA R3, R2, R3, 0x18 ;  /* 0x0000000302037211 */ /* 0x004fe400078ec0ff */
[----:B------:R-:W-:-:S03]  /*17f0*/  SHF.L.U32 R2, R8, 0x1f, RZ ;  /* 0x0000001f08027819 */ /* 0x000fc600000006ff */
[----:B------:R-:W-:-:S04]  /*1800*/  IMAD R3, R10, 0x8, R3 ;  /* 0x000000080a037824 */ /* 0x000fc800078e0203 */
[----:B------:R-:W2:Y:S02]  /*1810*/  SYNCS.PHASECHK.TRANS64.TRYWAIT P0, [R3+URZ+0xf0], R2 ;  /* 0x0000f002030075a7 */ /* 0x000ea400080011ff */
[----:B--2---:R-:W-:Y:S05]  /*1820*/  @!P0 BRA `(.L_x_24) ;  /* 0x0000006800248947 */ /* 0x004fea0003800000 */
.L_x_137:
[----:B------:R-:W-:Y:S01]  /*1830*/  VIADD R10, R10, 0x1 ;  /* 0x000000010a0a7836 */ /* 0x000fe20000000000 */
[----:B------:R2:W-:Y:S04]  /*1840*/  SYNCS.ARRIVE.TRANS64.A1T0 RZ, [R3+URZ+0xe0], RZ ;  /* 0x0000e0ff03ff79a7 */ /* 0x0005e800081000ff */
[----:B------:R-:W-:-:S04]  /*1850*/  ISETP.NE.AND P0, PT, R10, 0x2, PT ;  /* 0x000000020a00780c */ /* 0x000fc80003f05270 */
[----:B------:R-:W-:Y:S02]  /*1860*/  SEL R10, R10, RZ, P0 ;  /* 0x000000ff0a0a7207 */ /* 0x000fe40000000000 */
[----:B--2---:R-:W-:-:S04]  /*1870*/  SEL R3, RZ, 0x1, P0 ;  /* 0x00000001ff037807 */ /* 0x004fc80000000000 */
[----:B------:R-:W-:-:S07]  /*1880*/  LOP3.LUT R8, R8, R3, RZ, 0x3c, !PT ;  /* 0x0000000308087212 */ /* 0x000fce00078e3cff */
.L_x_23:
[----:B------:R-:W-:Y:S01]  /*1890*/  UMOV UR21, 0x400 ;  /* 0x0000040000157882 */ /* 0x000fe20000000000 */
[----:B------:R-:W-:Y:S01]  /*18a0*/  LEA.HI R3, R21, R21, RZ, 0x1 ;  /* 0x0000001515037211 */ /* 0x000fe200078f08ff */
[----:B-1----:R-:W-:Y:S01]  /*18b0*/  ULEA UR21, UR47, UR21, 0x18 ;  /* 0x000000152f157291 */ /* 0x002fe2000f8ec0ff */
[----:B------:R-:W-:Y:S01]  /*18c0*/  SHF.L.U32 R2, R15, 0x1f, RZ ;  /* 0x0000001f0f027819 */ /* 0x000fe200000006ff */
[----:B------:R-:W-:Y:S01]  /*18d0*/  UISETP.GE.U32.AND UP0, UPT, UR61, 0x1ff, UPT ;  /* 0x000001ff3d00788c */ /* 0x000fe2000bf06070 */
[----:B------:R-:W-:Y:S01]  /*18e0*/  R2UR UR5, R20 ;  /* 0x00000000140572ca */ /* 0x000fe200000e0000 */
[----:B------:R-:W-:Y:S01]  /*18f0*/  ULEA UR4, UR23, UR21, 0x3 ;  /* 0x0000001517047291 */ /* 0x000fe2000f8e18ff */
[----:B------:R-:W-:Y:S01]  /*1900*/  IMAD.SHL.U32 R3, R3, 0x40, RZ ;  /* 0x0000004003037824 */ /* 0x000fe200078e00ff */
[----:B------:R-:W-:Y:S01]  /*1910*/  R2UR UR59, R16 ;  /* 0x00000000103b72ca */ /* 0x000fe200000e0000 */
[----:B------:R-:W-:Y:S01]  /*1920*/  UMOV UR22, URZ ;  /* 0x000000ff00167c82 */ /* 0x000fe20008000000 */
[----:B------:R-:W-:-:S02]  /*1930*/  R2UR UR27, R17 ;  /* 0x00000000111b72ca */ /* 0x000fc400000e0000 */
[----:B------:R-:W-:-:S03]  /*1940*/  LOP3.LUT R3, R3, 0xffffff80, RZ, 0xc0, !PT ;  /* 0xffffff8003037812 */ /* 0x000fc600078ec0ff */
[----:B------:R1:W2:Y:S01]  /*1950*/  SYNCS.PHASECHK.TRANS64.TRYWAIT P2, [UR4+0x20], R2 ;  /* 0x00002002ff0075a7 */ /* 0x0002a20008041104 */
[----:B------:R-:W-:-:S07]  /*1960*/  R2UR UR4, R3 ;  /* 0x00000000030472ca */ /* 0x000fce00000e0000 */
[----:B------:R-:W-:-:S06]  /*1970*/  ULEA UR27, UR5, UR27, 0x6 ;  /* 0x0000001b051b7291 */ /* 0x000fcc000f8e30ff */
[----:B------:R-:W-:Y:S01]  /*1980*/  ULOP3.LUT UR59, UR4, 0x40, UR59, 0xf8, !UPT ;  /* 0x00000040043b7892 */ /* 0x000fe2000f8ef83b */
[----:B------:R-:W-:Y:S11]  /*1990*/  BRA.U !UP0, `(.L_x_25) ;  /* 0x0000000508587547 */ /* 0x000ff6000b800000 */
[----:B------:R-:W-:Y:S01]  /*19a0*/  UMOV UR29, UR54 ;  /* 0x00000036001d7c82 */ /* 0x000fe20008000000 */
[----:B------:R-:W-:Y:S01]  /*19b0*/  UMOV UR6, UR23 ;  /* 0x0000001700067c82 */ /* 0x000fe20008000000 */
[----:B------:R-:W-:-:S05]  /*19c0*/  UMOV UR42, 0x80 ;  /* 0x00000080002a7882 */ /* 0x000fca0000000000 */
.L_x_33:
[----:B------:R-:W-:Y:S01]  /*19d0*/  ULEA UR7, UR6, UR21, 0x3 ;  /* 0x0000001506077291 */ /* 0x000fe2000f8e18ff */
[----:B--2---:R-:W-:Y:S01]  /*19e0*/  @P5 MOV R3, 0x18000 ;  /* 0x0001800000035802 */ /* 0x004fe20000000f00 */
[----:B--2-4-:R-:W-:Y:S10]  /*19f0*/  @P2 BRA `(.L_x_26) ;  /* 0x00000000000c2947 */ /* 0x014ff40003800000 */
[----:B------:R-:W-:-:S04]  /*1a00*/  SHF.L.U32 R5, R15, 0x1f, RZ ;  /* 0x0000001f0f057819 */ /* 0x000fc800000006ff */
[----:B------:R-:W2:Y:S02]  /*1a10*/  SYNCS.PHASECHK.TRANS64.TRYWAIT P0, [UR7+0x20], R5 ;  /* 0x00002005ff0075a7 */ /* 0x000ea40008001107 */
[----:B--2---:R-:W-:Y:S05]  /*1a20*/  @!P0 BRA `(.L_x_27) ;  /* 0x0000006400b88947 */ /* 0x004fea0003800000 */
.L_x_26:
[----:B------:R2:W-:Y:S01]  /*1a30*/  @P5 SYNCS.ARRIVE.TRANS64 RZ, [UR7], R3 ;  /* 0x00000003ffff59a7 */ /* 0x0005e20008000007 */
[----:B------:R-:W-:Y:S02]  /*1a40*/  ULOP3.LUT UR4, UR37, 0x2, URZ, 0xfc, !UPT ;  /* 0x0000000225047892 */ /* 0x000fe4000f8efcff */
[----:B------:R-:W-:Y:S02]  /*1a50*/  UIADD3 UR29, UPT, UPT, UR29, 0x1, URZ ;  /* 0x000000011d1d7890 */ /* 0x000fe4000fffe0ff */
[----:B------:R-:W-:Y:S02]  /*1a60*/  UISETP.NE.AND UP0, UPT, UR4, 0x2, UPT ;  /* 0x000000020400788c */ /* 0x000fe4000bf05270 */
[----:B------:R-:W-:-:S07]  /*1a70*/  UISETP.NE.AND UP2, UPT, UR29, 0x1, UPT ;  /* 0x000000011d00788c */ /* 0x000fce000bf45270 */
[----:B------:R-:W-:Y:S05]  /*1a80*/  BRA.U UP0, `(.L_x_28) ;  /* 0x0000000100047547 */ /* 0x000fea000b800000 */
[----:B------:R-:W-:Y:S05]  /*1a90*/  BPT.TRAP 0x1 ;  /* 0x000000040000795c */ /* 0x000fea0000300000 */
.L_x_28:
[----:B------:R-:W-:Y:S04]  /*1aa0*/  BSSY.RECONVERGENT B0, `(.L_x_29) ;  /* 0x0000003000007945 */ /* 0x000fe80003800200 */
[----:B------:R-:W-:Y:S05]  /*1ab0*/  @!P4 BRA `(.L_x_30) ;  /* 0x000000000004c947 */ /* 0x000fea0003800000 */
[----:B------:R-:W-:Y:S05]  /*1ac0*/  BPT.TRAP 0x1 ;  /* 0x000000040000795c */ /* 0x000fea0000300000 */
.L_x_30:
[----:B------:R-:W-:Y:S05]  /*1ad0*/  BSYNC.RECONVERGENT B0 ;  /* 0x0000000000007941 */ /* 0x000fea0003800200 */
.L_x_29:
[----:B------:R-:W-:Y:S01]  /*1ae0*/  UIADD3 UR4, UPT, UPT, UR6, 0x1, URZ ;  /* 0x0000000106047890 */ /* 0x000fe2000fffe0ff */
[----:B------:R-:W-:Y:S01]  /*1af0*/  BSSY.RECONVERGENT B0, `(.L_x_31) ;  /* 0x000003c000007945 */ /* 0x000fe20003800200 */
[----:B------:R-:W-:Y:S02]  /*1b00*/  ELECT P0, URZ, PT ;  /* 0x0000000000ff782f */ /* 0x000fe40003800000 */
[----:B------:R-:W-:-:S04]  /*1b10*/  UISETP.NE.AND UP0, UPT, UR4, 0x4, UPT ;  /* 0x000000040400788c */ /* 0x000fc8000bf05270 */
[----:B------:R-:W-:Y:S02]  /*1b20*/  USEL UR5, URZ, 0x1, UP0 ;  /* 0x00000001ff057887 */ /* 0x000fe40008000000 */
[----:B------:R-:W-:-:S04]  /*1b30*/  USEL UR23, UR4, URZ, UP0 ;  /* 0x000000ff04177287 */ /* 0x000fc80008000000 */
[----:B------:R-:W-:Y:S01]  /*1b40*/  ULEA UR4, UR23, UR21, 0x3 ;  /* 0x0000001517047291 */ /* 0x000fe2000f8e18ff */
[----:B------:R-:W-:-:S04]  /*1b50*/  LOP3.LUT R15, R15, UR5, RZ, 0x3c, !PT ;  /* 0x000000050f0f7c12 */ /* 0x000fc8000f8e3cff */
[----:B-1----:R-:W-:-:S04]  /*1b60*/  SHF.L.U32 R2, R15, 0x1f, RZ ;  /* 0x0000001f0f027819 */ /* 0x002fc800000006ff */
[----:B------:R1:W4:Y:S01]  /*1b70*/  SYNCS.PHASECHK.TRANS64.TRYWAIT P2, [UR4+0x20], R2 ;  /* 0x00002002ff0075a7 */ /* 0x0003220008041104 */
[----:B------:R-:W-:Y:S05]  /*1b80*/  @!P0 BRA `(.L_x_32) ;  /* 0x0000000000c88947 */ /* 0x000fea0003800000 */
[----:B------:R-:W-:Y:S02]  /*1b90*/  ULEA UR32, UR6, UR21, 0xf ;  /* 0x0000001506207291 */ /* 0x000fe4000f8e78ff */
[----:B------:R-:W-:Y:S02]  /*1ba0*/  UIADD3 UR4, UP1, UPT, UR38, 0x80, URZ ;  /* 0x0000008026047890 */ /* 0x000fe4000ff3e0ff */
[----:B------:R-:W-:Y:S02]  /*1bb0*/  ULEA UR13, UR6, UR21, 0xe ;  /* 0x00000015060d7291 */ /* 0x000fe4000f8e70ff */
[----:B------:R-:W-:Y:S02]  /*1bc0*/  UIADD3 UR14, UP0, UPT, UR38, 0x180, URZ ;  /* 0x00000180260e7890 */ /* 0x000fe4000ff1e0ff */
[----:B------:R-:W-:Y:S02]  /*1bd0*/  UIADD3 UR58, UPT, UPT, UR42, -0x80, URZ ;  /* 0xffffff802a3a7890 */ /* 0x000fe4000fffe0ff */
[----:B------:R-:W-:-:S02]  /*1be0*/  ULOP3.LUT UR57, UR7, 0xfefffff8, URZ, 0xc0, !UPT ;  /* 0xfefffff807397892 */ /* 0x000fc4000f8ec0ff */
[----:B------:R-:W-:Y:S02]  /*1bf0*/  UIADD3.X UR5, UPT, UPT, URZ, UR39, URZ, UP1, !UPT ;  /* 0x00000027ff057290 */ /* 0x000fe40008ffe4ff */
[----:B------:R-:W-:Y:S02]  /*1c00*/  UIADD3 UR56, UPT, UPT, UR32, 0x3300, URZ ;  /* 0x0000330020387890 */ /* 0x000fe4000fffe0ff */
[----:B------:R-:W-:Y:S02]  /*1c10*/  UIADD3 UR50, UPT, UPT, UR42, -0x40, URZ ;  /* 0xffffffc02a327890 */ /* 0x000fe4000fffe0ff */
[----:B------:R-:W-:Y:S02]  /*1c20*/  UIADD3 UR48, UPT, UPT, UR32, 0x5300, URZ ;  /* 0x0000530020307890 */ /* 0x000fe4000fffe0ff */
[----:B------:R-:W-:Y:S02]  /*1c30*/  UIADD3 UR40, UPT, UPT, UR32, 0x7300, URZ ;  /* 0x0000730020287890 */ /* 0x000fe4000fffe0ff */
[----:B------:R-:W-:-:S02]  /*1c40*/  UIADD3 UR34, UPT, UPT, UR42, 0x40, URZ ;  /* 0x000000402a227890 */ /* 0x000fc4000fffe0ff */
[----:B------:R-:W-:Y:S02]  /*1c50*/  UIADD3 UR32, UPT, UPT, UR32, 0x9300, URZ ;  /* 0x0000930020207890 */ /* 0x000fe4000fffe0ff */
[----:B------:R-:W-:Y:S02]  /*1c60*/  UIADD3.X UR15, UPT, UPT, URZ, UR39, URZ, UP0, !UPT ;  /* 0x00000027ff0f7290 */ /* 0x000fe400087fe4ff */
[----:B------:R-:W-:Y:S02]  /*1c70*/  UIADD3 UR24, UPT, UPT, UR13, 0x23300, URZ ;  /* 0x000233000d187890 */ /* 0x000fe4000fffe0ff */
[----:B------:R-:W-:Y:S01]  /*1c80*/  UIADD3 UR8, UPT, UPT, UR13, 0x24300, URZ ;  /* 0x000243000d087890 */ /* 0x000fe2000fffe0ff */
[----:B------:R-:W-:Y:S01]  /*1c90*/  UMOV UR30, 0x0 ;  /* 0x00000000001e7882 */ /* 0x000fe20000000000 */
[----:B------:R-:W-:Y:S01]  /*1ca0*/  UMOV UR31, 0x10000000 ;  /* 0x10000000001f7882 */ /* 0x000fe20000000000 */
[----:B------:R-:W-:Y:S01]  /*1cb0*/  UMOV UR51, UR59 ;  /* 0x0000003b00337c82 */ /* 0x000fe20008000000 */
[----:B------:R-:W-:Y:S01]  /*1cc0*/  UMOV UR52, UR60 ;  /* 0x0000003c00347c82 */ /* 0x000fe20008000000 */
[----:B------:R-:W-:Y:S01]  /*1cd0*/  UMOV UR49, UR57 ;  /* 0x0000003900317c82 */ /* 0x000fe20008000000 */
[----:B------:R-:W-:Y:S01]  /*1ce0*/  UMOV UR43, UR59 ;  /* 0x0000003b002b7c82 */ /* 0x000fe20008000000 */
[----:B------:R-:W-:Y:S01]  /*1cf0*/  UMOV UR44, UR60 ;  /* 0x0000003c002c7c82 */ /* 0x000fe20008000000 */
[----:B------:R-:W-:Y:S01]  /*1d00*/  UMOV UR41, UR57 ;  /* 0x0000003900297c82 */ /* 0x000fe20008000000 */
[----:B------:R-:W-:Y:S01]  /*1d10*/  UTMALDG.3D.2CTA [UR56], [UR4], desc[UR30] ;  /* 0x00001e38040075b4 */ /* 0x000fe20008211000 */
[----:B------:R-:W-:Y:S01]  /*1d20*/  UMOV UR35, UR59 ;  /* 0x0000003b00237c82 */ /* 0x000fe20008000000 */
        /* <DEDUP_REMOVED lines=10> */
[----:B------:R-:W-:Y:S01]  /*1dd0*/  UIADD3 UR16, UPT, UPT, UR13, 0x25300, URZ ;  /* 0x000253000d107890 */ /* 0x000fe2000fffe0ff */
[----:B------:R-:W-:Y:S01]  /*1de0*/  UMOV UR18, UR42 ;  /* 0x0000002a00127c82 */ /* 0x000fe20008000000 */
[----:B------:R-:W-:Y:S01]  /*1df0*/  UMOV UR19, UR27 ;  /* 0x0000001b00137c82 */ /* 0x000fe20008000000 */
[----:B------:R-:W-:Y:S01]  /*1e00*/  UTMALDG.3D.2CTA [UR40], [UR4], desc[UR30] ;  /* 0x00001e28040075b4 */ /* 0x000fe20008211000 */
[----:B------:R-:W-:Y:S01]  /*1e10*/  UMOV UR20, UR60 ;  /* 0x0000003c00147c82 */ /* 0x000fe20008000000 */
[----:B------:R-:W-:Y:S01]  /*1e20*/  UMOV UR17, UR57 ;  /* 0x0000003900117c82 */ /* 0x000fe20008000000 */
[----:B------:R-:W-:Y:S01]  /*1e30*/  UTMALDG.3D.2CTA [UR32], [UR4], desc[UR30] ;  /* 0x00001e20040075b4 */ /* 0x000fe20008211000 */
[----:B------:R-:W-:Y:S01]  /*1e40*/  UTMALDG.3D.2CTA [UR24], [UR14], desc[UR30] ;  /* 0x00001e180e0075b4 */ /* 0x000fe20008211000 */
[----:B------:R2:W-:Y:S01]  /*1e50*/  UTMALDG.3D.2CTA [UR8], [UR14], desc[UR30] ;  /* 0x00001e080e0075b4 */ /* 0x0005e20008211000 */
[----:B------:R1:W-:Y:S01]  /*1e60*/  UTMALDG.3D.2CTA [UR16], [UR14], desc[UR30] ;  /* 0x00001e100e0075b4 */ /* 0x0003e20008211000 */
[----:B--2---:R-:W-:Y:S01]  /*1e70*/  UIADD3 UR8, UPT, UPT, UR13, 0x26300, URZ ;  /* 0x000263000d087890 */ /* 0x004fe2000fffe0ff */
[----:B------:R-:W-:-:S08]  /*1e80*/  UMOV UR10, UR34 ;  /* 0x00000022000a7c82 */ /* 0x000fd00008000000 */
[----:B------:R1:W-:Y:S02]  /*1e90*/  UTMALDG.3D.2CTA [UR8], [UR14], desc[UR30] ;  /* 0x00001e080e0075b4 */ /* 0x0003e40008211000 */
[----:B-1----:R-:W-:Y:S01]  /*1ea0*/  NOP ;  /* 0x0000000000007918 */ /* 0x002fe20000000000 */
.L_x_32:
[----:B------:R-:W-:Y:S05]  /*1eb0*/  BSYNC.RECONVERGENT B0 ;  /* 0x0000000000007941 */ /* 0x000fea0003800200 */
.L_x_31:
[----:B------:R-:W-:Y:S01]  /*1ec0*/  UIADD3 UR42, UPT, UPT, UR42, 0x100, URZ ;  /* 0x000001002a2a7890 */ /* 0x000fe2000fffe0ff */
[----:B------:R-:W-:Y:S01]  /*1ed0*/  UMOV UR6, UR23 ;  /* 0x0000001700067c82 */ /* 0x000fe20008000000 */
[----:B------:R-:W-:Y:S01]  /*1ee0*/  UMOV UR22, UR45 ;  /* 0x0000002d00167c82 */ /* 0x000fe20008000000 */
[----:B------:R-:W-:Y:S09]  /*1ef0*/  BRA.U UP2, `(.L_x_33) ;  /* 0xfffffff902b47547 */ /* 0x000ff2000b83ffff */
.L_x_25:
[----:B------:R-:W-:Y:S01]  /*1f00*/  ULEA UR4, UR23, UR21, 0x3 ;  /* 0x0000001517047291 */ /* 0x000fe2000f8e18ff */
[----:B-1----:R-:W-:Y:S01]  /*1f10*/  SHF.L.U32 R2, R15, 0x1f, RZ ;  /* 0x0000001f0f027819 */ /* 0x002fe200000006ff */
[----:B------:R-:W-:Y:S01]  /*1f20*/  @!P1 SYNCS.ARRIVE.TRANS64.A1T0 RZ, [UR21+0x78], RZ ;  /* 0x000078ffffff99a7 */ /* 0x000fe20008100015 */
[----:B------:R-:W-:-:S06]  /*1f30*/  UISETP.GT.AND UP0, UPT, UR53, UR46, UPT ;  /* 0x0000002e3500728c */ /* 0x000fcc000bf04270 */
[----:B------:R1:W1:Y:S03]  /*1f40*/  SYNCS.PHASECHK.TRANS64.TRYWAIT P1, [UR4+0x20], R2 ;  /* 0x00002002ff0075a7 */ /* 0x0002660008021104 */
[----:B------:R-:W-:Y:S05]  /*1f50*/  BRA.U !UP0, `(.L_x_34) ;  /* 0x0000000508507547 */ /* 0x000fea000b800000 */
[----:B------:R-:W-:Y:S01]  /*1f60*/  UIADD3 UR29, UPT, UPT, UR55, UR22, URZ ;  /* 0x00000016371d7290 */ /* 0x000fe2000fffe0ff */
[----:B------:R-:W-:-:S11]  /*1f70*/  UMOV UR6, UR23 ;  /* 0x0000001700067c82 */ /* 0x000fd60008000000 */
.L_x_42:
[----:B------:R-:W-:Y:S01]  /*1f80*/  ULEA UR7, UR6, UR21, 0x3 ;  /* 0x0000001506077291 */ /* 0x000fe2000f8e18ff */
[----:B--2---:R-:W-:Y:S01]  /*1f90*/  @P5 MOV R3, 0x18000 ;  /* 0x0001800000035802 */ /* 0x004fe20000000f00 */
[----:B-1----:R-:W-:Y:S10]  /*1fa0*/  @P1 BRA `(.L_x_35) ;  /* 0x00000000000c1947 */ /* 0x002ff40003800000 */
[----:B------:R-:W-:-:S04]  /*1fb0*/  SHF.L.U32 R5, R15, 0x1f, RZ ;  /* 0x0000001f0f057819 */ /* 0x000fc800000006ff */
[----:B------:R-:W1:Y:S02]  /*1fc0*/  SYNCS.PHASECHK.TRANS64.TRYWAIT P0, [UR7+0x20], R5 ;  /* 0x00002005ff0075a7 */ /* 0x000e640008001107 */
[----:B-1----:R-:W-:Y:S05]  /*1fd0*/  @!P0 BRA `(.L_x_36) ;  /* 0x0000006000648947 */ /* 0x002fea0003800000 */
.L_x_35:
[----:B------:R2:W-:Y:S01]  /*1fe0*/  @P5 SYNCS.ARRIVE.TRANS64 RZ, [UR7], R3 ;  /* 0x00000003ffff59a7 */ /* 0x0005e20008000007 */
[----:B------:R-:W-:-:S04]  /*1ff0*/  ULOP3.LUT UR4, UR37, 0x2, URZ, 0xfc, !UPT ;  /* 0x0000000225047892 */ /* 0x000fc8000f8efcff */
[----:B------:R-:W-:-:S09]  /*2000*/  UISETP.NE.AND UP0, UPT, UR4, 0x2, UPT ;  /* 0x000000020400788c */ /* 0x000fd2000bf05270 */
[----:B------:R-:W-:Y:S05]  /*2010*/  BRA.U UP0, `(.L_x_37) ;  /* 0x0000000100047547 */ /* 0x000fea000b800000 */
[----:B------:R-:W-:Y:S05]  /*2020*/  BPT.TRAP 0x1 ;  /* 0x000000040000795c */ /* 0x000fea0000300000 */
.L_x_37:
[----:B------:R-:W-:Y:S04]  /*2030*/  BSSY.RECONVERGENT B0, `(.L_x_38) ;  /* 0x0000003000007945 */ /* 0x000fe80003800200 */
[----:B------:R-:W-:Y:S05]  /*2040*/  @!P4 BRA `(.L_x_39) ;  /* 0x000000000004c947 */ /* 0x000fea0003800000 */
[----:B------:R-:W-:Y:S05]  /*2050*/  BPT.TRAP 0x1 ;  /* 0x000000040000795c */ /* 0x000fea0000300000 */
.L_x_39:
[----:B------:R-:W-:Y:S05]  /*2060*/  BSYNC.RECONVERGENT B0 ;  /* 0x0000000000007941 */ /* 0x000fea0003800200 */
.L_x_38:
        /* <DEDUP_REMOVED lines=9> */
[----:B------:R1:W1:Y:S01]  /*2100*/  SYNCS.PHASECHK.TRANS64.TRYWAIT P1, [UR4+0x20], R2 ;  /* 0x00002002ff0075a7 */ /* 0x0002620008021104 */
[----:B------:R-:W-:Y:S05]  /*2110*/  @!P0 BRA `(.L_x_41) ;  /* 0x0000000000cc8947 */ /* 0x000fea0003800000 */
[----:B------:R-:W-:Y:S02]  /*2120*/  ULEA UR32, UR6, UR21, 0xf ;  /* 0x0000001506207291 */ /* 0x000fe4000f8e78ff */
[----:B------:R-:W-:Y:S02]  /*2130*/  UIADD3 UR4, UP1, UPT, UR38, 0x80, URZ ;  /* 0x0000008026047890 */ /* 0x000fe4000ff3e0ff */
[----:B------:R-:W-:Y:S02]  /*2140*/  USHF.L.U32 UR58, UR22, 0x8, URZ ;  /* 0x00000008163a7899 */ /* 0x000fe400080006ff */
[----:B------:R-:W-:Y:S02]  /*2150*/  ULEA UR13, UR6, UR21, 0xe ;  /* 0x00000015060d7291 */ /* 0x000fe4000f8e70ff */
[----:B------:R-:W-:Y:S02]  /*2160*/  UIADD3 UR14, UP0, UPT, UR38, 0x180, URZ ;  /* 0x00000180260e7890 */ /* 0x000fe4000ff1e0ff */
[----:B------:R-:W-:-:S02]  /*2170*/  ULOP3.LUT UR57, UR7, 0xfefffff8, URZ, 0xc0, !UPT ;  /* 0xfefffff807397892 */ /* 0x000fc4000f8ec0ff */
[----:B------:R-:W-:Y:S02]  /*2180*/  UIADD3.X UR5, UPT, UPT, URZ, UR39, URZ, UP1, !UPT ;  /* 0x00000027ff057290 */ /* 0x000fe40008ffe4ff */
[----:B------:R-:W-:Y:S02]  /*2190*/  UIADD3 UR56, UPT, UPT, UR32, 0x3300, URZ ;  /* 0x0000330020387890 */ /* 0x000fe4000fffe0ff */
[----:B------:R-:W-:Y:S02]  /*21a0*/  UIADD3 UR50, UPT, UPT, UR58, 0x40, URZ ;  /* 0x000000403a327890 */ /* 0x000fe4000fffe0ff */
[----:B------:R-:W-:Y:S02]  /*21b0*/  UIADD3 UR48, UPT, UPT, UR32, 0x5300, URZ ;  /* 0x0000530020307890 */ /* 0x000fe4000fffe0ff */
[----:B------:R-:W-:Y:S02]  /*21c0*/  UIADD3 UR42, UPT, UPT, UR58, 0x80, URZ ;  /* 0x000000803a2a7890 */ /* 0x000fe4000fffe0ff */
[----:B------:R-:W-:-:S02]  /*21d0*/  UIADD3 UR40, UPT, UPT, UR32, 0x7300, URZ ;  /* 0x0000730020287890 */ /* 0x000fc4000fffe0ff */
[----:B------:R-:W-:Y:S02]  /*21e0*/  UIADD3 UR34, UPT, UPT, UR58, 0xc0, URZ ;  /* 0x000000c03a227890 */ /* 0x000fe4000fffe0ff */
        /* <DEDUP_REMOVED lines=37> */
[----:B--2---:R-:W-:Y:S01]  /*2440*/  NOP ;  /* 0x0000000000007918 */ /* 0x004fe20000000000 */
.L_x_41:
[----:B-1----:R-:W-:Y:S05]  /*2450*/  BSYNC.RECONVERGENT B0 ;  /* 0x0000000000007941 */ /* 0x002fea0003800200 */
.L_x_40:
[----:B------:R-:W-:Y:S01]  /*2460*/  UIADD3 UR22, UPT, UPT, UR22, 0x1, URZ ;  /* 0x0000000116167890 */ /* 0x000fe2000fffe0ff */
[----:B------:R-:W-:-:S03]  /*2470*/  UMOV UR6, UR23 ;  /* 0x0000001700067c82 */ /* 0x000fc60008000000 */
[----:B------:R-:W-:-:S09]  /*2480*/  UISETP.NE.AND UP0, UPT, UR22, UR29, UPT ;  /* 0x0000001d1600728c */ /* 0x000fd2000bf05270 */
[----:B------:R-:W-:Y:S05]  /*2490*/  BRA.U UP0, `(.L_x_42) ;  /* 0xfffffff900b87547 */ /* 0x000fea000b83ffff */
.L_x_34:
[----:B-1----:R-:W-:Y:S01]  /*24a0*/  LEA R2, R14, UR21, 0x3 ;  /* 0x000000150e027c11 */ /* 0x002fe2000f8e18ff */
[----:B------:R-:W-:Y:S01]  /*24b0*/  NOP ;  /* 0x0000000000007918 */ /* 0x000fe20000000000 */
[----:B--2---:R-:W-:Y:S02]  /*24c0*/  SHF.L.U32 R3, R12, 0x1f, RZ ;  /* 0x0000001f0c037819 */ /* 0x004fe400000006ff */
[----:B------:R-:W-:Y:S02]  /*24d0*/  LEA R4, R14, UR21, 0x4 ;  /* 0x000000150e047c11 */ /* 0x000fe4000f8e20ff */
[----:B------:R-:W1:Y:S02]  /*24e0*/  SYNCS.PHASECHK.TRANS64.TRYWAIT P0, [R2+URZ+0x80], R3 ;  /* 0x00008003020075a7 */ /* 0x000e6400080011ff */
[----:B-1----:R-:W-:Y:S05]  /*24f0*/  @!P0 BRA `(.L_x_43) ;  /* 0x0000005c00348947 */ /* 0x002fea0003800000 */
.L_x_140:
[----:B------:R-:W4:Y:S01]  /*2500*/  LDS.128 R4, [R4+0x110] ;  /* 0x0001100004047984 */ /* 0x000f220000000c00 */
[----:B------:R-:W-:Y:S01]  /*2510*/  ISETP.GE.AND P0, PT, R26, 0x1, PT ;  /* 0x000000011a00780c */ /* 0x000fe20003f06270 */
[----:B-1----:R-:W-:Y:S01]  /*2520*/  VIADD R2, R2, 0x90 ;  /* 0x0000009002027836 */ /* 0x002fe20000000000 */
[----:B------:R-:W-:Y:S01]  /*2530*/  @!PT LDS RZ, [RZ] ;  /* 0x00000000fffff984 */ /* 0x000fe20000000800 */
[----:B------:R-:W-:Y:S01]  /*2540*/  @!PT LDS RZ, [RZ] ;  /* 0x00000000fffff984 */ /* 0x000fe20000000800 */
[----:B------:R-:W-:Y:S01]  /*2550*/  @!PT LDS RZ, [RZ] ;  /* 0x00000000fffff984 */ /* 0x000fe20000000800 */
[----:B------:R-:W-:Y:S01]  /*2560*/  @!PT LDS RZ, [RZ] ;  /* 0x00000000fffff984 */ /* 0x000fe20000000800 */
[----:B------:R1:W-:Y:S06]  /*2570*/  MEMBAR.ALL.CTA ;  /* 0x0000000000007992 */ /* 0x0003ec0000008000 */
[----:B-1----:R-:W1:Y:S01]  /*2580*/  FENCE.VIEW.ASYNC.S ;  /* 0x00000000000073c6 */ /* 0x002e620000000000 */
[----:B------:R-:W-:-:S04]  /*2590*/  PRMT R2, RZ, 0x654, R2 ;  /* 0x00000654ff027816 */ /* 0x000fc80000000002 */
[----:B-1----:R1:W-:Y:S01]  /*25a0*/  SYNCS.ARRIVE.TRANS64.RED.A1T0 RZ, [R2+URZ], RZ ;  /* 0x000000ff02ff79a7 */ /* 0x0023e200081004ff */
[----:B----4-:R-:W-:-:S13]  /*25b0*/  LOP3.LUT P2, RZ, R6, 0x1, RZ, 0xc0, !PT ;  /* 0x0000000106ff7812 */ /* 0x010fda000784c0ff */
[----:B------:R-:W-:Y:S01]  /*25c0*/  @P2 SHF.R.U32.HI R3, RZ, 0x10, R5 ;  /* 0x00000010ff032819 */ /* 0x000fe20000011605 */
[----:B------:R-:W-:Y:S01]  /*25d0*/  VOTEU.ANY UP0, P2 ;  /* 0x0000000000ff7886 */ /* 0x000fe20001000100 */
[----:B------:R-:W-:Y:S02]  /*25e0*/  @P2 MOV R13, R4 ;  /* 0x00000004000d2202 */ /* 0x000fe40000000f00 */
[----:B------:R-:W-:Y:S02]  /*25f0*/  @P2 R2UR.BROADCAST UR4, R3 ;  /* 0x00000000030422ca */ /* 0x000fe400008e0000 */
[----:B------:R-:W-:-:S11]  /*2600*/  @P2 LOP3.LUT R11, R5, 0xffff, RZ, 0xc0, !PT ;  /* 0x0000ffff050b2812 */ /* 0x000fd600078ec0ff */
[----:B------:R-:W-:Y:S01]  /*2610*/  @UP0 UMOV UR60, UR4 ;  /* 0x00000004003c0c82 */ /* 0x000fe20008000000 */
[----:B-1----:R-:W-:Y:S05]  /*2620*/  @!P0 BRA `(.L_x_44) ;  /* 0x0000000000b88947 */ /* 0x002fea0003800000 */
[----:B------:R-:W3:Y:S01]  /*2630*/  LDC.64 R4, c[0x0][0xb18] ;  /* 0x0002c600ff047b82 */ /* 0x000ee20000000a00 */
[----:B------:R-:W-:-:S07]  /*2640*/  ISETP.NE.AND P3, PT, R26, 0x1, PT ;  /* 0x000000011a00780c */ /* 0x000fce0003f65270 */
[----:B------:R-:W1:Y:S08]  /*2650*/  LDC.64 R6, c[0x0][0xb10] ;  /* 0x0002c400ff067b82 */ /* 0x000e700000000a00 */
[----:B------:R-:W2:Y:S08]  /*2660*/  LDC R18, c[0x0][0xb20] ;  /* 0x0002c800ff127b82 */ /* 0x000eb00000000800 */
[----:B------:R-:W4:Y:S01]  /*2670*/  LDC R20, c[0x0][0xb0c] ;  /* 0x0002c300ff147b82 */ /* 0x000f220000000800 */
[----:B---3--:R-:W-:Y:S01]  /*2680*/  IMAD.HI.U32 R19, R0, R5, RZ ;  /* 0x0000000500137227 */ /* 0x008fe200078e00ff */
[----:B------:R-:W-:-:S03]  /*2690*/  ISETP.NE.AND P0, PT, R4, 0x1, PT ;  /* 0x000000010400780c */ /* 0x000fc60003f05270 */
[----:B------:R-:W-:-:S03]  /*26a0*/  IMAD.HI.U32 R5, R11, R5, RZ ;  /* 0x000000050b057227 */ /* 0x000fc600078e00ff */
[----:B------:R-:W3:Y:S01]  /*26b0*/  LDC.64 R2, c[0x0][0xb28] ;  /* 0x0002ca00ff027b82 */ /* 0x000ee20000000a00 */
[----:B-1----:R-:W-:-:S04]  /*26c0*/  IMAD.HI.U32 R22, R9, R6, RZ ;  /* 0x0000000609167227 */ /* 0x002fc800078e00ff */
[----:B------:R-:W-:Y:S01]  /*26d0*/  IMAD.HI.U32 R24, R13, R6, RZ ;  /* 0x000000060d187227 */ /* 0x000fe200078e00ff */
[----:B------:R-:W-:Y:S02]  /*26e0*/  SHF.R.U32.HI R22, RZ, R7, R22 ;  /* 0x00000007ff167219 */ /* 0x000fe40000011616 */
[-C--:B--2---:R-:W-:Y:S02]  /*26f0*/  SHF.R.U32.HI R19, RZ, R18.reuse, R19 ;  /* 0x00000012ff137219 */ /* 0x084fe40000011613 */
[----:B------:R-:W-:Y:S02]  /*2700*/  SHF.R.U32.HI R18, RZ, R18, R5 ;  /* 0x00000012ff127219 */ /* 0x000fe40000011605 */
[----:B------:R-:W-:Y:S02]  /*2710*/  SEL R19, R0, R19, !P0 ;  /* 0x0000001300137207 */ /* 0x000fe40004000000 */
[----:B------:R-:W-:Y:S02]  /*2720*/  SHF.R.U32.HI R24, RZ, R7, R24 ;  /* 0x00000007ff187219 */ /* 0x000fe40000011618 */
[----:B----4-:R-:W-:-:S02]  /*2730*/  ISETP.NE.AND P1, PT, R20, 0x1, PT ;  /* 0x000000011400780c */ /* 0x010fc40003f25270 */
[----:B------:R-:W-:Y:S02]  /*2740*/  SEL R5, R11, R18, !P0 ;  /* 0x000000120b057207 */ /* 0x000fe40004000000 */
[----:B------:R-:W-:Y:S02]  /*2750*/  SEL R21, R9, R22, !P1 ;  /* 0x0000001609157207 */ /* 0x000fe40004800000 */
[----:B------:R-:W-:Y:S01]  /*2760*/  SEL R7, R13, R24, !P1 ;  /* 0x000000180d077207 */ /* 0x000fe20004800000 */
[----:B---3--:R-:W-:-:S04]  /*2770*/  IMAD.HI.U32 R22, R19, R2, RZ ;  /* 0x0000000213167227 */ /* 0x008fc800078e00ff */
[----:B------:R-:W-:Y:S01]  /*2780*/  IMAD.HI.U32 R6, R21, R2, RZ ;  /* 0x0000000215067227 */ /* 0x000fe200078e00ff */
[----:B------:R-:W-:-:S04]  /*2790*/  @P3 SHF.R.U32.HI R19, RZ, R3, R22 ;  /* 0x00000003ff133219 */ /* 0x000fc80000011616 */
        /* <DEDUP_REMOVED lines=8> */
[----:B------:R-:W-:-:S04]  /*2820*/  @!P0 IMAD.HI.U32 R18, R7, R2, RZ ;  /* 0x0000000207128227 */ /* 0x000fc800078e00ff */
[----:B------:R-:W-:Y:S01]  /*2830*/  IMAD.MOV R2, RZ, RZ, -R6 ;  /* 0x000000ffff027224 */ /* 0x000fe200078e0a06 */
[----:B------:R-:W-:-:S03]  /*2840*/  @!P0 SHF.R.U32.HI R18, RZ, R3, R18 ;  /* 0x00000003ff128219 */ /* 0x000fc60000011612 */
[----:B------:R-:W-:Y:S01]  /*2850*/  IMAD R2, R26, R2, R5 ;  /* 0x000000021a027224 */ /* 0x000fe200078e0205 */
[----:B------:R-:W-:Y:S02]  /*2860*/  @!P0 SEL R3, R7, R18, !P3 ;  /* 0x0000001207038207 */ /* 0x000fe40005800000 */
[----:B------:R-:W-:-:S03]  /*2870*/  IADD3 R18, PT, PT, -R5, RZ, RZ ;  /* 0x000000ff05127210 */ /* 0x000fc60007ffe1ff */
[--C-:B------:R-:W-:Y:S02]  /*2880*/  @!P0 IMAD.IADD R6, R6, 0x1, -R3.reuse ;  /* 0x0000000106068824 */ /* 0x100fe400078e0a03 */
[----:B------:R-:W-:Y:S01]  /*2890*/  @!P0 IMAD R3, R2, R21, R3 ;  /* 0x0000001502038224 */ /* 0x000fe200078e0203 */
[----:B------:R-:W-:Y:S01]  /*28a0*/  IADD3 R2, PT, PT, -R7, RZ, RZ ;  /* 0x000000ff07027210 */ /* 0x000fe20007ffe1ff */
[----:B------:R-:W-:Y:S02]  /*28b0*/  @!P0 IMAD R5, R26, R6, R7 ;  /* 0x000000061a058224 */ /* 0x000fe400078e0207 */
[----:B------:R-:W-:Y:S02]  /*28c0*/  IMAD R11, R4, R18, R11 ;  /* 0x00000012040b7224 */ /* 0x000fe400078e020b */
[----:B------:R-:W-:Y:S02]  /*28d0*/  @!P0 IMAD.MOV.U32 R7, RZ, RZ, R3 ;  /* 0x000000ffff078224 */ /* 0x000fe400078e0003 */
[----:B------:R-:W-:-:S02]  /*28e0*/  IMAD R2, R20, R2, R13 ;  /* 0x0000000214027224 */ /* 0x000fc400078e020d */
[----:B------:R-:W-:Y:S02]  /*28f0*/  IMAD R11, R5, R4, R11 ;  /* 0x00000004050b7224 */ /* 0x000fe400078e020b */
[----:B------:R-:W-:Y:S02]  /*2900*/  IMAD R13, R7, R20, R2 ;  /* 0x00000014070d7224 */ /* 0x000fe400078e0202 */
.L_x_44:
[----:B------:R-:W1:Y:S02]  /*2910*/  LDCU UR4, c[0x0][0xb30] ;  /* 0x00016600ff0477ac */ /* 0x000e640008000800 */
[----:B-1----:R-:W-:-:S09]  /*2920*/  UISETP.NE.AND UP0, UPT, UR4, 0x1, UPT ;  /* 0x000000010400788c */ /* 0x002fd2000bf05270 */
[----:B------:R-:W-:Y:S05]  /*2930*/  BRA.U UP0, `(.L_x_45) ;  /* 0x0000000100407547 */ /* 0x000fea000b800000 */
[----:B------:R-:W1:Y:S08]  /*2940*/  LDC.64 R4, c[0x0][0xb10] ;  /* 0x0002c400ff047b82 */ /* 0x000e700000000a00 */
[----:B------:R-:W2:Y:S08]  /*2950*/  LDC.64 R2, c[0x0][0xb18] ;  /* 0x0002c600ff027b82 */ /* 0x000eb00000000a00 */
[----:B------:R-:W4:Y:S08]  /*2960*/  LDC R6, c[0x0][0xb20] ;  /* 0x0002c800ff067b82 */ /* 0x000f300000000800 */
[----:B------:R-:W3:Y:S01]  /*2970*/  LDC R18, c[0x0][0xb0c] ;  /* 0x0002c300ff127b82 */ /* 0x000ee20000000800 */
[----:B-1----:R-:W-:-:S05]  /*2980*/  IMAD.HI.U32 R4, R13, R4, RZ ;  /* 0x000000040d047227 */ /* 0x002fca00078e00ff */
[----:B------:R-:W-:Y:S01]  /*2990*/  SHF.R.U32.HI R4, RZ, R5, R4 ;  /* 0x00000005ff047219 */ /* 0x000fe20000011604 */
[----:B--2---:R-:W-:Y:S01]  /*29a0*/  IMAD.HI.U32 R3, R11, R3, RZ ;  /* 0x000000030b037227 */ /* 0x004fe200078e00ff */
[----:B------:R-:W-:-:S04]  /*29b0*/  ISETP.NE.AND P0, PT, R2, 0x1, PT ;  /* 0x000000010200780c */ /* 0x000fc80003f05270 */
[----:B----4-:R-:W-:-:S04]  /*29c0*/  SHF.R.U32.HI R6, RZ, R6, R3 ;  /* 0x00000006ff067219 */ /* 0x010fc80000011603 */
[----:B------:R-:W-:Y:S02]  /*29d0*/  SEL R3, R11, R6, !P0 ;  /* 0x000000060b037207 */ /* 0x000fe40004000000 */
[----:B---3--:R-:W-:-:S04]  /*29e0*/  ISETP.NE.AND P1, PT, R18, 0x1, PT ;  /* 0x000000011200780c */ /* 0x008fc80003f25270 */
[----:B------:R-:W-:-:S05]  /*29f0*/  SEL R4, R13, R4, !P1 ;  /* 0x000000040d047207 */ /* 0x000fca0004800000 */
[----:B------:R-:W-:Y:S02]  /*2a00*/  IMAD.IADD R5, R3, 0x1, -R4 ;  /* 0x0000000103057824 */ /* 0x000fe400078e0a04 */
[----:B------:R-:W-:Y:S02]  /*2a10*/  IMAD.IADD R3, R4, 0x1, -R3 ;  /* 0x0000000104037824 */ /* 0x000fe400078e0a03 */
[----:B------:R-:W-:Y:S02]  /*2a20*/  IMAD R13, R5, R18, R13 ;  /* 0x00000012050d7224 */ /* 0x000fe400078e020d */
[----:B------:R-:W-:-:S07]  /*2a30*/  IMAD R11, R3, R2, R11 ;  /* 0x00000002030b7224 */ /* 0x000fce00078e020b */
.L_x_45:
[----:B------:R-:W-:Y:S01]  /*2a40*/  VIADD R14, R14, 0x1 ;  /* 0x000000010e0e7836 */ /* 0x000fe20000000000 */
[----:B------:R-:W-:Y:S01]  /*2a50*/  PLOP3.LUT P1, PT, PT, PT, PT, 0x80, 0x8 ;  /* 0x000000000008781c */ /* 0x000fe20003f2f070 */
[----:B------:R-:W-:Y:S02]  /*2a60*/  IMAD.IADD R21, R13, 0x1, R60 ;  /* 0x000000010d157824 */ /* 0x000fe400078e023c */
[----:B------:R-:W-:Y:S01]  /*2a70*/  IMAD.IADD R20, R11, 0x1, R58 ;  /* 0x000000010b147824 */ /* 0x000fe200078e023a */
[----:B------:R-:W-:-:S04]  /*2a80*/  ISETP.NE.AND P0, PT, R14, 0x2, PT ;  /* 0x000000020e00780c */ /* 0x000fc80003f05270 */
[----:B------:R-:W-:Y:S02]  /*2a90*/  SEL R3, RZ, 0x1, P0 ;  /* 0x00000001ff037807 */ /* 0x000fe40000000000 */
[----:B------:R-:W-:Y:S02]  /*2aa0*/  SEL R14, R14, RZ, P0 ;  /* 0x000000ff0e0e7207 */ /* 0x000fe40000000000 */
[----:B------:R-:W-:Y:S01]  /*2ab0*/  LOP3.LUT R12, R12, R3, RZ, 0x3c, !PT ;  /* 0x000000030c0c7212 */ /* 0x000fe200078e3cff */
[----:B------:R-:W-:Y:S06]  /*2ac0*/  @P2 BRA `(.L_x_46) ;  /* 0xffffffec00302947 */ /* 0x000fec000383ffff */
[----:B------:R-:W-:Y:S01]  /*2ad0*/  UIADD3 UR21, UPT, UPT, UR21, 0x20, URZ ;  /* 0x0000002015157890 */ /* 0x000fe2000fffe0ff */
[----:B------:R-:W-:-:S03]  /*2ae0*/  SHF.L.U32 R3, R15, 0x1f, RZ ;  /* 0x0000001f0f037819 */ /* 0x000fc600000006ff */
[----:B------:R-:W-:-:S09]  /*2af0*/  ULEA UR4, UR23, UR21, 0x3 ;  /* 0x0000001517047291 */ /* 0x000fd2000f8e18ff */
[----:B------:R-:W1:Y:S02]  /*2b00*/  SYNCS.PHASECHK.TRANS64.TRYWAIT P0, [UR4], R3 ;  /* 0x00000003ff0075a7 */ /* 0x000e640008001104 */
[----:B-1----:R-:W-:Y:S05]  /*2b10*/  @!P0 BRA `(.L_x_47) ;  /* 0x0000005400c08947 */ /* 0x002fea0003800000 */
.L_x_142:
[----:B------:R-:W-:-:S04]  /*2b20*/  UIADD3 UR4, UPT, UPT, UR23, 0x1, URZ ;  /* 0x0000000117047890 */ /* 0x000fc8000fffe0ff */
[----:B------:R-:W-:-:S04]  /*2b30*/  UISETP.NE.AND UP0, UPT, UR4, 0x4, UPT ;  /* 0x000000040400788c */ /* 0x000fc8000bf05270 */
[----:B------:R-:W-:Y:S02]  /*2b40*/  USEL UR6, URZ, 0x1, UP0 ;  /* 0x00000001ff067887 */ /* 0x000fe40008000000 */
[----:B------:R-:W-:-:S04]  /*2b50*/  USEL UR4, UR4, URZ, UP0 ;  /* 0x000000ff04047287 */ /* 0x000fc80008000000 */
[----:B------:R-:W-:Y:S01]  /*2b60*/  ULEA UR5, UR4, UR21, 0x3 ;  /* 0x0000001504057291 */ /* 0x000fe2000f8e18ff */
[----:B------:R-:W-:-:S04]  /*2b70*/  LOP3.LUT R2, R15, UR6, RZ, 0x3c, !PT ;  /* 0x000000060f027c12 */ /* 0x000fc8000f8e3cff */
[----:B-1----:R-:W-:-:S04]  /*2b80*/  SHF.L.U32 R3, R2, 0x1f, RZ ;  /* 0x0000001f02037819 */ /* 0x002fc800000006ff */
[----:B------:R-:W1:Y:S02]  /*2b90*/  SYNCS.PHASECHK.TRANS64.TRYWAIT P0, [UR5], R3 ;  /* 0x00000003ff0075a7 */ /* 0x000e640008001105 */
[----:B-1----:R-:W-:Y:S05]  /*2ba0*/  @!P0 BRA `(.L_x_48) ;  /* 0x0000005400b48947 */ /* 0x002fea0003800000 */
.L_x_144:
        /* <DEDUP_REMOVED lines=9> */
.L_x_146:
[----:B------:R-:W-:-:S04]  /*2c40*/  UIADD3 UR4, UPT, UPT, UR4, 0x1, URZ ;  /* 0x0000000104047890 */ /* 0x000fc8000fffe0ff */
[----:B------:R-:W-:-:S04]  /*2c50*/  UISETP.NE.AND UP0, UPT, UR4, 0x4, UPT ;  /* 0x000000040400788c */ /* 0x000fc8000bf05270 */
[----:B------:R-:W-:Y:S02]  /*2c60*/  USEL UR5, URZ, 0x1, UP0 ;  /* 0x00000001ff057887 */ /* 0x000fe40008000000 */
[----:B------:R-:W-:-:S04]  /*2c70*/  USEL UR4, UR4, URZ, UP0 ;  /* 0x000000ff04047287 */ /* 0x000fc80008000000 */
[----:B------:R-:W-:Y:S01]  /*2c80*/  ULEA UR4, UR4, UR21, 0x3 ;  /* 0x0000001504047291 */ /* 0x000fe2000f8e18ff */
[----:B-1----:R-:W-:-:S04]  /*2c90*/  LOP3.LUT R3, R2, UR5, RZ, 0x3c, !PT ;  /* 0x0000000502037c12 */ /* 0x002fc8000f8e3cff */
[----:B------:R-:W-:Y:S01]  /*2ca0*/  SHF.L.U32 R3, R3, 0x1f, RZ ;  /* 0x0000001f03037819 */ /* 0x000fe200000006ff */
[----:B---3--:R-:W-:-:S07]  /*2cb0*/  IMAD.U32 R0, RZ, RZ, UR4 ;  /* 0x00000004ff007e24 */ /* 0x008fce000f8e00ff */
.L_x_50:
[----:B-1----:R1:W2:Y:S02]  /*2cc0*/  SYNCS.PHASECHK.TRANS64.TRYWAIT P0, [R0+URZ], R3 ;  /* 0x00000003000075a7 */ /* 0x0022a400080011ff */
[----:B--2---:R-:W-:Y:S05]  /*2cd0*/  @!P0 NANOSLEEP.SYNCS 0x989680 ;  /* 0x009896800000895d */ /* 0x004fea0003900000 */
[----:B------:R-:W2:Y:S02]  /*2ce0*/  @!P0 SYNCS.PHASECHK.TRANS64 P0, [R0+URZ], R3 ;  /* 0x00000003000085a7 */ /* 0x000ea400080010ff */
[----:B--2---:R-:W-:Y:S05]  /*2cf0*/  @P0 EXIT ;  /* 0x000000000000094d */ /* 0x004fea0003800000 */
[----:B------:R-:W-:Y:S05]  /*2d00*/  BRA `(.L_x_50) ;  /* 0xfffffffc00ec7947 */ /* 0x000fea000383ffff */
.L_x_22:
[----:B------:R-:W-:-:S04]  /*2d10*/  UISETP.NE.AND UP1, UPT, UR47, URZ, UPT ;  /* 0x000000ff2f00728c */ /* 0x000fc8000bf25270 */
[----:B------:R-:W-:-:S09]  /*2d20*/  UISETP.NE.OR UP1, UPT, UR10, 0x1, UP1 ;  /* 0x000000010a00788c */ /* 0x000fd20008f25670 */
[----:B------:R-:W-:Y:S05]  /*2d30*/  BRA.U UP1, `(.L_x_51) ;  /* 0x00000005014c7547 */ /* 0x000fea000b800000 */
[----:B------:R-:W-:Y:S01]  /*2d40*/  HFMA2 R11, -RZ, RZ, 0, 0 ;  /* 0x00000000ff0b7431 */ /* 0x000fe200000001ff */
[----:B------:R-:W-:Y:S01]  /*2d50*/  ISETP.GE.U32.AND P2, PT, R10, 0x2, PT ;  /* 0x000000020a00780c */ /* 0x000fe20003f46070 */
[----:B------:R-:W-:Y:S01]  /*2d60*/  IMAD.MOV.U32 R12, RZ, RZ, 0x1 ;  /* 0x00000001ff0c7424 */ /* 0x000fe200078e00ff */
[----:B------:R-:W-:Y:S01]  /*2d70*/  CS2R R8, SRZ ;  /* 0x0000000000087805 */ /* 0x000fe2000001ff00 */
[----:B------:R-:W-:Y:S01]  /*2d80*/  IMAD.MOV.U32 R3, RZ, RZ, RZ ;  /* 0x000000ffff037224 */ /* 0x000fe200078e00ff */
[----:B------:R-:W-:Y:S01]  /*2d90*/  UMOV UR6, 0x400 ;  /* 0x0000040000067882 */ /* 0x000fe20000000000 */
[----:B------:R-:W-:Y:S01]  /*2da0*/  UMOV UR5, URZ ;  /* 0x000000ff00057c82 */ /* 0x000fe20008000000 */
[----:B------:R-:W-:-:S12]  /*2db0*/  ULEA UR6, UR47, UR6, 0x18 ;  /* 0x000000062f067291 */ /* 0x000fd8000f8ec0ff */
.L_x_55:
[----:B------:R-:W-:Y:S02]  /*2dc0*/  LEA R0, R3, UR6, 0x3 ;  /* 0x0000000603007c11 */ /* 0x000fe4000f8e18ff */
[----:B------:R-:W-:-:S03]  /*2dd0*/  SHF.L.U32 R5, R8, 0x1f, RZ ;  /* 0x0000001f08057819 */ /* 0x000fc600000006ff */
[----:B------:R-:W-:Y:S01]  /*2de0*/  VIADD R4, R0, 0xf0 ;  /* 0x000000f000047836 */ /* 0x000fe20000000000 */
[----:B------:R-:W1:Y:S02]  /*2df0*/  SYNCS.PHASECHK.TRANS64.TRYWAIT P0, [R0+URZ+0xe0], R5 ;  /* 0x0000e005000075a7 */ /* 0x000e6400080011ff */
[----:B-1----:R-:W-:Y:S05]  /*2e00*/  @!P0 BRA `(.L_x_52) ;  /* 0x00000054004c8947 */ /* 0x002fea0003800000 */
.L_x_147:
[----:B------:R-:W-:Y:S01]  /*2e10*/  ULEA UR4, UR5, UR6, 0x3 ;  /* 0x0000000605047291 */ /* 0x000fe2000f8e18ff */
[----:B------:R-:W-:Y:S01]  /*2e20*/  PRMT R4, RZ, 0x654, R4 ;  /* 0x00000654ff047816 */ /* 0x000fe20000000004 */
[----:B-1----:R-:W-:Y:S01]  /*2e30*/  @!P2 IMAD.MOV.U32 R5, RZ, RZ, 0x10 ;  /* 0x00000010ff05a424 */ /* 0x002fe200078e00ff */
[----:B------:R-:W-:Y:S01]  /*2e40*/  SHF.L.U32 R7, R12, 0x1f, RZ ;  /* 0x0000001f0c077819 */ /* 0x000fe200000006ff */
[----:B------:R-:W-:Y:S01]  /*2e50*/  UIADD3 UR7, UPT, UPT, UR4, 0x80, URZ ;  /* 0x0000008004077890 */ /* 0x000fe2000fffe0ff */
[----:B------:R1:W-:Y:S05]  /*2e60*/  SYNCS.ARRIVE.TRANS64.RED.A1T0 RZ, [R4+URZ], RZ ;  /* 0x000000ff04ff79a7 */ /* 0x0003ea00081004ff */
[----:B------:R-:W-:Y:S01]  /*2e70*/  IMAD.U32 R13, RZ, RZ, UR7 ;  /* 0x00000007ff0d7e24 */ /* 0x000fe2000f8e00ff */
[----:B------:R-:W2:Y:S04]  /*2e80*/  SYNCS.PHASECHK.TRANS64.TRYWAIT P0, [UR4+0x90], R7 ;  /* 0x00009007ff0075a7 */ /* 0x000ea80008001104 */
[----:B------:R-:W-:Y:S01]  /*2e90*/  PRMT R13, R10, 0x654, R13 ;  /* 0x000006540a0d7816 */ /* 0x000fe2000000000d */
[----:B-12---:R-:W-:Y:S06]  /*2ea0*/  @!P0 BRA `(.L_x_53) ;  /* 0x0000005400388947 */ /* 0x006fec0003800000 */
.L_x_149:
[----:B------:R-:W-:Y:S01]  /*2eb0*/  ULEA UR8, UR5, UR6, 0x4 ;  /* 0x0000000605087291 */ /* 0x000fe2000f8e20ff */
[----:B------:R-:W-:Y:S01]  /*2ec0*/  SEL R2, R13, R2, !P2 ;  /* 0x000000020d027207 */ /* 0x000fe20005000000 */
[----:B------:R-:W-:Y:S01]  /*2ed0*/  UIADD3 UR9, UPT, UPT, UR4, 0x80, URZ ;  /* 0x0000008004097890 */ /* 0x000fe2000fffe0ff */
[----:B-1----:R-:W-:Y:S01]  /*2ee0*/  LEA R0, R11, UR6, 0x3 ;  /* 0x000000060b007c11 */ /* 0x002fe2000f8e18ff */
[----:B------:R-:W-:Y:S01]  /*2ef0*/  UIADD3 UR8, UPT, UPT, UR8, 0x110, URZ ;  /* 0x0000011008087890 */ /* 0x000fe2000fffe0ff */
[----:B------:R1:W-:Y:S01]  /*2f00*/  @!P2 SYNCS.ARRIVE.TRANS64.RED RZ, [R2+URZ], R5 ;  /* 0x0000000502ffa9a7 */ /* 0x0003e200080004ff */
[----:B------:R-:W-:Y:S01]  /*2f10*/  UIADD3 UR4, UPT, UPT, UR5, 0x1, URZ ;  /* 0x0000000105047890 */ /* 0x000fe2000fffe0ff */
[----:B------:R-:W-:-:S03]  /*2f20*/  VIADD R3, R3, 0x1 ;  /* 0x0000000103037836 */ /* 0x000fc60000000000 */
[----:B------:R-:W-:Y:S02]  /*2f30*/  UISETP.NE.AND UP0, UPT, UR4, 0x2, UPT ;  /* 0x000000020400788c */ /* 0x000fe4000bf05270 */
[----:B------:R-:W-:Y:S01]  /*2f40*/  ISETP.NE.AND P0, PT, R3, 0x2, PT ;  /* 0x000000020300780c */ /* 0x000fe20003f05270 */
[----:B------:R-:W-:Y:S06]  /*2f50*/  UGETNEXTWORKID.BROADCAST [UR8], [UR9] ;  /* 0x00000000080073ca */ /* 0x000fec0008000100 */
[----:B------:R-:W-:Y:S02]  /*2f60*/  USEL UR7, URZ, 0x1, UP0 ;  /* 0x00000001ff077887 */ /* 0x000fe40008000000 */
[----:B------:R-:W-:-:S04]  /*2f70*/  USEL UR5, UR4, URZ, UP0 ;  /* 0x000000ff04057287 */ /* 0x000fc80008000000 */
[----:B------:R-:W-:Y:S02]  /*2f80*/  LOP3.LUT R12, R12, UR7, RZ, 0x3c, !PT ;  /* 0x000000070c0c7c12 */ /* 0x000fe4000f8e3cff */
[----:B-1----:R-:W-:-:S04]  /*2f90*/  SHF.L.U32 R5, R9, 0x1f, RZ ;  /* 0x0000001f09057819 */ /* 0x002fc800000006ff */
[----:B------:R-:W1:Y:S02]  /*2fa0*/  SYNCS.PHASECHK.TRANS64.TRYWAIT P1, [R0+URZ+0x80], R5 ;  /* 0x00008005000075a7 */ /* 0x000e6400080211ff */
[----:B-1----:R-:W-:Y:S05]  /*2fb0*/  @!P1 BRA `(.L_x_54) ;  /* 0x00000054000c9947 */ /* 0x002fea0003800000 */
.L_x_150:
[----:B------:R-:W-:Y:S01]  /*2fc0*/  LEA R4, R11, UR6, 0x4 ;  /* 0x000000060b047c11 */ /* 0x000fe2000f8e20ff */
[----:B-1----:R-:W-:Y:S01]  /*2fd0*/  VIADD R0, R0, 0x90 ;  /* 0x0000009000007836 */ /* 0x002fe20000000000 */
[----:B------:R-:W-:Y:S01]  /*2fe0*/  SEL R3, R3, RZ, P0 ;  /* 0x000000ff03037207 */ /* 0x000fe20000000000 */
[----:B------:R-:W-:-:S03]  /*2ff0*/  VIADD R11, R11, 0x1 ;  /* 0x000000010b0b7836 */ /* 0x000fc60000000000 */
[----:B------:R-:W1:Y:S01]  /*3000*/  LDS.128 R4, [R4+0x110] ;  /* 0x0001100004047984 */ /* 0x000e620000000c00 */
[----:B------:R-:W-:Y:S02]  /*3010*/  PRMT R0, RZ, 0x654, R0 ;  /* 0x00000654ff007816 */ /* 0x000fe40000000000 */
[C---:B------:R-:W-:Y:S01]  /*3020*/  ISETP.NE.AND P1, PT, R11.reuse, 0x2, PT ;  /* 0x000000020b00780c */ /* 0x040fe20003f25270 */
[----:B------:R-:W-:Y:S01]  /*3030*/  @!PT LDS RZ, [RZ] ;  /* 0x00000000fffff984 */ /* 0x000fe20000000800 */
[----:B------:R-:W-:Y:S01]  /*3040*/  @!PT LDS RZ, [RZ] ;  /* 0x00000000fffff984 */ /* 0x000fe20000000800 */
[----:B------:R-:W-:Y:S01]  /*3050*/  @!PT LDS RZ, [RZ] ;  /* 0x00000000fffff984 */ /* 0x000fe20000000800 */
[----:B------:R-:W-:Y:S01]  /*3060*/  @!PT LDS RZ, [RZ] ;  /* 0x00000000fffff984 */ /* 0x000fe20000000800 */
[----:B------:R2:W-:Y:S06]  /*3070*/  MEMBAR.ALL.CTA ;  /* 0x0000000000007992 */ /* 0x0005ec0000008000 */
[----:B--2---:R-:W2:Y:S01]  /*3080*/  FENCE.VIEW.ASYNC.S ;  /* 0x00000000000073c6 */ /* 0x004ea20000000000 */
[----:B------:R-:W-:Y:S01]  /*3090*/  SEL R11, R11, RZ, P1 ;  /* 0x000000ff0b0b7207 */ /* 0x000fe20000800000 */
[----:B--2---:R2:W-:Y:S01]  /*30a0*/  SYNCS.ARRIVE.TRANS64.RED.A1T0 RZ, [R0+URZ], RZ ;  /* 0x000000ff00ff79a7 */ /* 0x0045e200081004ff */
[----:B-1----:R-:W-:-:S02]  /*30b0*/  LOP3.LUT P3, RZ, R6, 0x1, RZ, 0xc0, !PT ;  /* 0x0000000106ff7812 */ /* 0x002fc4000786c0ff */
[----:B------:R-:W-:-:S04]  /*30c0*/  SEL R5, RZ, 0x1, P0 ;  /* 0x00000001ff057807 */ /* 0x000fc80000000000 */
[----:B------:R-:W-:Y:S02]  /*30d0*/  LOP3.LUT R8, R8, R5, RZ, 0x3c, !PT ;  /* 0x0000000508087212 */ /* 0x000fe400078e3cff */
[----:B--2---:R-:W-:-:S04]  /*30e0*/  SEL R0, RZ, 0x1, P1 ;  /* 0x00000001ff007807 */ /* 0x004fc80000800000 */
[----:B------:R-:W-:Y:S01]  /*30f0*/  LOP3.LUT R9, R9, R0, RZ, 0x3c, !PT ;  /* 0x0000000009097212 */ /* 0x000fe200078e3cff */
[----:B------:R-:W-:Y:S06]  /*3100*/  @P3 BRA `(.L_x_55) ;  /* 0xfffffffc002c3947 */ /* 0x000fec000383ffff */
[----:B------:R-:W-:Y:S01]  /*3110*/  ULEA UR4, UR5, UR6, 0x3 ;  /* 0x0000000605047291 */ /* 0x000fe2000f8e18ff */
[----:B------:R-:W-:-:S08]  /*3120*/  SHF.L.U32 R3, R12, 0x1f, RZ ;  /* 0x0000001f0c037819 */ /* 0x000fd000000006ff */
[----:B------:R-:W1:Y:S02]  /*3130*/  SYNCS.PHASECHK.TRANS64 P0, [UR4+0x90], R3 ;  /* 0x00009003ff0075a7 */ /* 0x000e640008001004 */
[----:B-1----:R-:W-:Y:S05]  /*3140*/  @P0 BRA `(.L_x_56) ;  /* 0x0000000000080947 */ /* 0x002fea0003800000 */
[----:B------:R-:W1:Y:S02]  /*3150*/  SYNCS.PHASECHK.TRANS64.TRYWAIT P0, [UR4+0x90], R3 ;  /* 0x00009003ff0075a7 */ /* 0x000e640008001104 */
[----:B-1----:R-:W-:Y:S05]  /*3160*/  @!P0 BRA `(.L_x_57) ;  /* 0x0000005000b48947 */ /* 0x002fea0003800000 */
.L_x_56:
[----:B------:R-:W-:-:S04]  /*3170*/  UIADD3 UR7, UPT, UPT, UR5, 0x1, URZ ;  /* 0x0000000105077890 */ /* 0x000fc8000fffe0ff */
[----:B------:R-:W-:-:S04]  /*3180*/  UISETP.NE.AND UP0, UPT, UR7, 0x2, UPT ;  /* 0x000000020700788c */ /* 0x000fc8000bf05270 */
[----:B------:R-:W-:Y:S02]  /*3190*/  USEL UR8, URZ, 0x1, UP0 ;  /* 0x00000001ff087887 */ /* 0x000fe40008000000 */
[----:B------:R-:W-:-:S04]  /*31a0*/  USEL UR7, UR7, URZ, UP0 ;  /* 0x000000ff07077287 */ /* 0x000fc80008000000 */
[----:B------:R-:W-:Y:S01]  /*31b0*/  ULEA UR7, UR7, UR6, 0x3 ;  /* 0x0000000607077291 */ /* 0x000fe2000f8e18ff */
[----:B-1----:R-:W-:-:S04]  /*31c0*/  LOP3.LUT R3, R12, UR8, RZ, 0x3c, !PT ;  /* 0x000000080c037c12 */ /* 0x002fc8000f8e3cff */
[----:B------:R-:W-:-:S04]  /*31d0*/  SHF.L.U32 R0, R3, 0x1f, RZ ;  /* 0x0000001f03007819 */ /* 0x000fc800000006ff */
[----:B------:R-:W1:Y:S02]  /*31e0*/  SYNCS.PHASECHK.TRANS64 P0, [UR7+0x90], R0 ;  /* 0x00009000ff0075a7 */ /* 0x000e640008001007 */
[----:B-1----:R-:W-:Y:S05]  /*31f0*/  @P0 EXIT ;  /* 0x000000000000094d */ /* 0x002fea0003800000 */
[----:B------:R-:W-:Y:S02]  /*3200*/  SHF.L.U32 R3, R3, 0x1f, RZ ;  /* 0x0000001f03037819 */ /* 0x000fe400000006ff */
[----:B------:R-:W-:-:S07]  /*3210*/  MOV R0, UR7 ;  /* 0x0000000700007c02 */ /* 0x000fce0008000f00 */
.L_x_58:
[----:B-1----:R1:W2:Y:S02]  /*3220*/  SYNCS.PHASECHK.TRANS64.TRYWAIT P0, [R0+URZ+0x90], R3 ;  /* 0x00009003000075a7 */ /* 0x0022a400080011ff */
[----:B--2---:R-:W-:Y:S05]  /*3230*/  @!P0 NANOSLEEP.SYNCS 0x989680 ;  /* 0x009896800000895d */ /* 0x004fea0003900000 */
[----:B------:R-:W2:Y:S02]  /*3240*/  @!P0 SYNCS.PHASECHK.TRANS64 P0, [R0+URZ+0x90], R3 ;  /* 0x00009003000085a7 */ /* 0x000ea400080010ff */
[----:B--2---:R-:W-:Y:S05]  /*3250*/  @P0 EXIT ;  /* 0x000000000000094d */ /* 0x004fea0003800000 */
[----:B------:R-:W-:Y:S05]  /*3260*/  BRA `(.L_x_58) ;  /* 0xfffffffc00ec7947 */ /* 0x000fea000383ffff */
.L_x_51:
[----:B------:R-:W-:Y:S05]  /*3270*/  BRA.U UP4, `(.L_x_59) ;  /* 0x0000001904507547 */ /* 0x000fea000b800000 */
[----:B------:R-:W-:Y:S01]  /*3280*/  UMOV UR4, 0x40 ;  /* 0x0000004000047882 */ /* 0x000fe20000000000 */
[----:B------:R-:W-:Y:S01]  /*3290*/  NOP ;  /* 0x0000000000007918 */ /* 0x000fe20000000000 */
[----:B------:R-:W-:Y:S01]  /*32a0*/  ULEA UR5, UR47, UR4, 0x18 ;  /* 0x000000042f057291 */ /* 0x000fe2000f8ec0ff */
[----:B------:R-:W-:Y:S02]  /*32b0*/  UMOV UR6, 0x400 ;  /* 0x0000040000067882 */ /* 0x000fe40000000000 */
[----:B------:R-:W-:-:S06]  /*32c0*/  ULEA UR6, UR47, UR6, 0x18 ;  /* 0x000000062f067291 */ /* 0x000fcc000f8ec0ff */
[----:B------:R-:W1:Y:S02]  /*32d0*/  LDS.U8 R2, [UR5+0x1c] ;  /* 0x00001c05ff027984 */ /* 0x000e640008000000 */
[----:B-1----:R-:W-:-:S13]  /*32e0*/  ISETP.NE.AND P0, PT, R2, RZ, PT ;  /* 0x000000ff0200720c */ /* 0x002fda0003f05270 */
[----:B------:R-:W-:Y:S05]  /*32f0*/  @P0 BRA `(.L_x_60) ;  /* 0x0000000400180947 */ /* 0x000fea0003800000 */
[----:B------:R-:W-:Y:S01]  /*3300*/  R2UR UR4, R12 ;  /* 0x000000000c0472ca */ /* 0x000fe200000e0000 */
[----:B------:R-:W-:-:S12]  /*3310*/  UIADD3 UR7, UPT, UPT, UR5, 0x8, URZ ;  /* 0x0000000805077890 */ /* 0x000fd8000fffe0ff */
[----:B------:R-:W-:-:S09]  /*3320*/  UISETP.NE.U32.AND UP0, UPT, UR4, 0x1, UPT ;  /* 0x000000010400788c */ /* 0x000fd2000bf05070 */
[----:B------:R-:W-:Y:S05]  /*3330*/  BRA.U !UP0, `(.L_x_61) ;  /* 0x0000000108a47547 */ /* 0x000fea000b800000 */
[----:B------:R-:W-:Y:S01]  /*3340*/  ELECT P0, URZ, PT ;  /* 0x0000000000ff782f */ /* 0x000fe20003800000 */
[----:B------:R-:W-:-:S12]  /*3350*/  BSSY B0, `(.L_x_61) ;  /* 0x0000027000007945 */ /* 0x000fd80003800000 */
[----:B------:R-:W-:Y:S05]  /*3360*/  @!P0 BRA `(.L_x_62) ;  /* 0x0000000000948947 */ /* 0x000fea0003800000 */
[----:B------:R-:W-:-:S05]  /*3370*/  UMOV UR4, 0x10 ;  /* 0x0000001000047882 */ /* 0x000fca0000000000 */
[----:B------:R-:W-:Y:S04]  /*3380*/  DEPBAR.LE SB1, 0x36 ;  /* 0x00009d800000791a */ /* 0x000fe80000000000 */
[----:B------:R-:W1:Y:S02]  /*3390*/  UTCATOMSWS.2CTA.FIND_AND_SET.ALIGN UP1, UR4, UR4 ;  /* 0x00000004000475e3 */ /* 0x000e640008220800 */
[----:B-1----:R-:W-:Y:S01]  /*33a0*/  MOV R11, UR4 ;  /* 0x00000004000b7c02 */ /* 0x002fe20008000f00 */
[----:B------:R-:W-:Y:S06]  /*33b0*/  BRA.U UP1, `(.L_x_63) ;  /* 0x0000000101187547 */ /* 0x000fec000b800000 */
.L_x_64:
[----:B------:R-:W-:Y:S05]  /*33c0*/  NANOSLEEP 0x64 ;  /* 0x000000640000795d */ /* 0x000fea0003800000 */
[----:B------:R-:W-:-:S05]  /*33d0*/  UMOV UR4, 0x10 ;  /* 0x0000001000047882 */ /* 0x000fca0000000000 */
[----:B------:R-:W-:Y:S04]  /*33e0*/  DEPBAR.LE SB1, 0x36 ;  /* 0x00009d800000791a */ /* 0x000fe80000000000 */
[----:B------:R-:W1:Y:S02]  /*33f0*/  UTCATOMSWS.2CTA.FIND_AND_SET.ALIGN UP1, UR4, UR4 ;  /* 0x00000004000475e3 */ /* 0x000e640008220800 */
[----:B-1----:R-:W-:Y:S01]  /*3400*/  MOV R11, UR4 ;  /* 0x00000004000b7c02 */ /* 0x002fe20008000f00 */
[----:B------:R-:W-:Y:S05]  /*3410*/  BRA.U !UP1, `(.L_x_64) ;  /* 0xfffffffd09e87547 */ /* 0x000fea000b83ffff */
.L_x_63:
[----:B------:R-:W1:Y:S01]  /*3420*/  LDS R5, [UR5+0x10] ;  /* 0x00001005ff057984 */ /* 0x000e620008000800 */
[----:B------:R-:W-:Y:S01]  /*3430*/  R2UR UR4, R9 ;  /* 0x00000000090472ca */ /* 0x000fe200000e0000 */
[----:B------:R-:W-:-:S04]  /*3440*/  IMAD.U32 R3, RZ, RZ, UR6 ;  /* 0x00000006ff037e24 */ /* 0x000fc8000f8e00ff */
[----:B------:R-:W-:-:S08]  /*3450*/  VIADD R3, R3, 0x130 ;  /* 0x0000013003037836 */ /* 0x000fd00000000000 */
[----:B------:R-:W-:Y:S02]  /*3460*/  MOV R2, UR4 ;  /* 0x0000000400027c02 */ /* 0x000fe40008000f00 */
[----:B-1----:R-:W-:-:S04]  /*3470*/  SHF.L.U32 R5, R5, 0x1f, RZ ;  /* 0x0000001f05057819 */ /* 0x002fc800000006ff */
[----:B------:R-:W1:Y:S02]  /*3480*/  SYNCS.PHASECHK.TRANS64.TRYWAIT P0, [UR5+0x8], R5 ;  /* 0x00000805ff0075a7 */ /* 0x000e640008001105 */
[----:B-1----:R-:W-:Y:S05]  /*3490*/  @P0 BRA `(.L_x_65) ;  /* 0x0000000000080947 */ /* 0x002fea0003800000 */
[----:B------:R-:W1:Y:S02]  /*34a0*/  SYNCS.PHASECHK.TRANS64.TRYWAIT P0, [UR5+0x8], R5 ;  /* 0x00000805ff0075a7 */ /* 0x000e640008001105 */
[----:B-1----:R-:W-:Y:S05]  /*34b0*/  @!P0 BRA `(.L_x_66) ;  /* 0x0000004c00f88947 */ /* 0x002fea0003800000 */
.L_x_65:
[----:B------:R-:W-:Y:S01]  /*34c0*/  R2UR UR4, R9 ;  /* 0x00000000090472ca */ /* 0x000fe200000e0000 */
[----:B-1----:R-:W-:Y:S02]  /*34d0*/  HFMA2 R4, -RZ, RZ, 0, 5.9604644775390625e-08 ;  /* 0x00000001ff047431 */ /* 0x002fe400000001ff */
[----:B------:R-:W-:Y:S01]  /*34e0*/  IMAD.MOV.U32 R6, RZ, RZ, 0xffff ;  /* 0x0000ffffff067424 */ /* 0x000fe200078e00ff */
[----:B------:R-:W-:Y:S01]  /*34f0*/  PRMT R2, R2, 0x654, R3 ;  /* 0x0000065402027816 */ /* 0x000fe20000000003 */
[----:B------:R-:W-:Y:S02]  /*3500*/  IMAD.MOV.U32 R5, RZ, RZ, 0x4 ;  /* 0x00000004ff057424 */ /* 0x000fe400078e00ff */
[----:B------:R-:W-:Y:S01]  /*3510*/  IMAD.SHL.U32 R10, R11, 0x20, RZ ;  /* 0x000000200b0a7824 */ /* 0x000fe200078e00ff */
[-C--:B------:R-:W-:Y:S02]  /*3520*/  SHF.L.U32 R7, R6, R11.reuse, RZ ;  /* 0x0000000b06077219 */ /* 0x080fe400000006ff */
[----:B------:R-:W-:-:S03]  /*3530*/  SHF.L.U32 R6, R4, R11, RZ ;  /* 0x0000000b04067219 */ /* 0x000fc600000006ff */
[----:B------:R-:W-:-:S06]  /*3540*/  UPRMT UR4, UR4, 0x654, UR7 ;  /* 0x0000065404047896 */ /* 0x000fcc0008000007 */
[----:B------:R-:W-:-:S03]  /*3550*/  MOV R3, UR4 ;  /* 0x0000000400037c02 */ /* 0x000fc60008000f00 */
[----:B------:R1:W-:Y:S01]  /*3560*/  SYNCS.ARRIVE.TRANS64.RED RZ, [UR4], R5 ;  /* 0x00000005ffff79a7 */ /* 0x0003e20008000404 */
[----:B------:R1:W-:Y:S04]  /*3570*/  STS [UR6+0x130], R10 ;  /* 0x0001300aff007988 */ /* 0x0003e80008000806 */
[----:B------:R1:W-:Y:S04]  /*3580*/  STAS [R2.64], R11 ;  /* 0x0000000b02007dbd */ /* 0x0003e8000c0008ff */
[----:B------:R1:W-:Y:S04]  /*3590*/  ATOMS.OR RZ, [UR5+0x14], R7 ;  /* 0x00001407ffff798c */ /* 0x0003e8000b000005 */
[----:B------:R1:W-:Y:S04]  /*35a0*/  ATOMS.OR RZ, [UR5+0x18], R6 ;  /* 0x00001806ffff798c */ /* 0x0003e8000b000005 */
[----:B------:R1:W-:Y:S02]  /*35b0*/  ATOMS.XOR RZ, [UR5+0x10], R4 ;  /* 0x00001004ffff798c */ /* 0x0003e4000b800005 */
.L_x_62:
[----:B------:R-:W-:Y:S05]  /*35c0*/  BSYNC B0 ;  /* 0x0000000000007941 */ /* 0x000fea0003800000 */
.L_x_61:
[----:B------:R-:W-:Y:S05]  /*35d0*/  BRA.U UP0, `(.L_x_67) ;  /* 0x0000000100707547 */ /* 0x000fea000b800000 */
[----:B------:R-:W-:-:S03]  /*35e0*/  UMOV UR4, 0xffffffff ;  /* 0xffffffff00047882 */ /* 0x000fc60000000000 */
[----:B------:R-:W-:Y:S05]  /*35f0*/  BRA.DIV UR4, `(.L_x_68) ;  /* 0x0000004e04c07947 */ /* 0x000fea000b800000 */
[----:B------:R-:W-:-:S13]  /*3600*/  ELECT P6, URZ, PT ;  /* 0x0000000000ff782f */ /* 0x000fda00038c0000 */
.L_x_154:
[----:B------:R-:W-:Y:S05]  /*3610*/  @!P6 BRA `(.L_x_67) ;  /* 0x000000000060e947 */ /* 0x000fea0003800000 */
[----:B-1----:R-:W1:Y:S02]  /*3620*/  LDS R3, [UR5+0x10] ;  /* 0x00001005ff037984 */ /* 0x002e640008000800 */
[----:B-1----:R-:W-:-:S04]  /*3630*/  SHF.L.U32 R3, R3, 0x1f, RZ ;  /* 0x0000001f03037819 */ /* 0x002fc800000006ff */
[----:B------:R-:W1:Y:S02]  /*3640*/  SYNCS.PHASECHK.TRANS64.TRYWAIT P0, [UR5+0x8], R3 ;  /* 0x00000803ff0075a7 */ /* 0x000e640008001105 */
[----:B-1----:R-:W-:Y:S05]  /*3650*/  @P0 BRA `(.L_x_69) ;  /* 0x0000000000080947 */ /* 0x002fea0003800000 */
[----:B------:R-:W1:Y:S02]  /*3660*/  SYNCS.PHASECHK.TRANS64.TRYWAIT P0, [UR5+0x8], R3 ;  /* 0x00000803ff0075a7 */ /* 0x000e640008001105 */
[----:B-1----:R-:W-:Y:S05]  /*3670*/  @!P0 BRA `(.L_x_70) ;  /* 0x0000004c00c08947 */ /* 0x002fea0003800000 */
.L_x_69:
[----:B------:R-:W2:Y:S01]  /*3680*/  LDS R5, [UR6+0x130] ;  /* 0x00013006ff057984 */ /* 0x000ea20008000800 */
[----:B------:R-:W-:Y:S01]  /*3690*/  R2UR UR4, R9 ;  /* 0x00000000090472ca */ /* 0x000fe200000e0000 */
[----:B-1----:R-:W-:Y:S02]  /*36a0*/  IMAD.MOV.U32 R3, RZ, RZ, 0xffff ;  /* 0x0000ffffff037424 */ /* 0x002fe400078e00ff */
[----:B------:R-:W-:-:S10]  /*36b0*/  IMAD.MOV.U32 R2, RZ, RZ, 0x1 ;  /* 0x00000001ff027424 */ /* 0x000fd400078e00ff */
[----:B------:R-:W-:Y:S01]  /*36c0*/  UPRMT UR4, UR4, 0x654, UR7 ;  /* 0x0000065404047896 */ /* 0x000fe20008000007 */
[----:B--2---:R-:W-:Y:S01]  /*36d0*/  IMAD.SHL.U32 R4, R5, 0x20, RZ ;  /* 0x0000002005047824 */ /* 0x004fe200078e00ff */
[-C--:B------:R-:W-:Y:S02]  /*36e0*/  SHF.L.U32 R3, R3, R5.reuse, RZ ;  /* 0x0000000503037219 */ /* 0x080fe400000006ff */
[----:B------:R-:W-:Y:S02]  /*36f0*/  SHF.L.U32 R5, R2, R5, RZ ;  /* 0x0000000502057219 */ /* 0x000fe400000006ff */
[----:B------:R2:W-:Y:S04]  /*3700*/  STS [UR6+0x130], R4 ;  /* 0x00013004ff007988 */ /* 0x0005e80008000806 */
[----:B------:R2:W-:Y:S04]  /*3710*/  ATOMS.OR RZ, [UR5+0x14], R3 ;  /* 0x00001403ffff798c */ /* 0x0005e8000b000005 */
[----:B------:R2:W-:Y:S01]  /*3720*/  ATOMS.OR RZ, [UR5+0x18], R5 ;  /* 0x00001805ffff798c */ /* 0x0005e2000b000005 */
[----:B------:R-:W-:Y:S03]  /*3730*/  SYNCS.ARRIVE.TRANS64.RED.A1T0 RZ, [UR4], RZ ;  /* 0x000000ffffff79a7 */ /* 0x000fe60008100404 */
[----:B------:R2:W-:Y:S01]  /*3740*/  ATOMS.XOR RZ, [UR5+0x10], R2 ;  /* 0x00001002ffff798c */ /* 0x0005e2000b800005 */
[----:B------:R-:W-:Y:S05]  /*3750*/  BRA `(.L_x_67) ;  /* 0x0000000000107947 */ /* 0x000fea0003800000 */
.L_x_60:
[----:B------:R-:W-:-:S05]  /*3760*/  MOV R2, 0xffffffff ;  /* 0xffffffff00027802 */ /* 0x000fca0000000f00 */
[----:B------:R1:W-:Y:S02]  /*3770*/  STS [UR6+0x130], R2 ;  /* 0x00013002ff007988 */ /* 0x0003e40008000806 */
[----:B-1----:R-:W-:Y:S02]  /*3780*/  MOV R2, 0x37a0 ;  /* 0x000037a000027802 */ /* 0x002fe40000000f00 */
[----:B-----5:R-:W-:Y:S05]  /*3790*/  CALL.REL.NOINC `($__internal_1_$__cuda_sm10x_tcgen05_guardrail_trap_phase_invalid_during_alloc) ;  /* 0x0000005400207944 */ /* 0x020fea0003c00000 */
.L_x_67:
[----:B------:R-:W-:Y:S05]  /*37a0*/  WARPSYNC.ALL ;  /* 0x0000000000007948 */ /* 0x000fea0003800000 */
[----:B------:R-:W3:Y:S01]  /*37b0*/  S2UR UR4, SR_CgaCtaId ;  /* 0x00000000000479c3 */ /* 0x000ee20000008800 */
[----:B------:R-:W-:Y:S01]  /*37c0*/  UMOV UR62, 0x400 ;  /* 0x00000400003e7882 */ /* 0x000fe20000000000 */
[----:B------:R-:W4:Y:S01]  /*37d0*/  LDCU UR7, c[0x0][0x38c] ;  /* 0x00007180ff0777ac */ /* 0x000f220008000800 */
[----:B------:R-:W-:Y:S01]  /*37e0*/  LOP3.LUT R0, R0, 0xffff, RZ, 0xc0, !PT ;  /* 0x0000ffff00007812 */ /* 0x000fe200078ec0ff */
[----:B-1----:R-:W-:Y:S01]  /*37f0*/  HFMA2 R10, -RZ, RZ, 0, 0 ;  /* 0x00000000ff0a7431 */ /* 0x002fe200000001ff */
[----:B------:R-:W-:Y:S01]  /*3800*/  R2UR UR5, R12 ;  /* 0x000000000c0572ca */ /* 0x000fe200000e0000 */
[----:B------:R-:W-:Y:S01]  /*3810*/  IMAD.MOV.U32 R11, RZ, RZ, 0x1 ;  /* 0x00000001ff0b7424 */ /* 0x000fe200078e00ff */
[----:B------:R-:W-:Y:S01]  /*3820*/  LOP3.LUT R8, R8, 0xffff, RZ, 0xc0, !PT ;  /* 0x0000ffff08087812 */ /* 0x000fe200078ec0ff */
[----:B------:R-:W-:Y:S01]  /*3830*/  UMOV UR9, URZ ;  /* 0x000000ff00097c82 */ /* 0x000fe20008000000 */
[----:B------:R-:W-:Y:S01]  /*3840*/  UMOV UR60, URZ ;  /* 0x000000ff003c7c82 */ /* 0x000fe20008000000 */
[----:B------:R-:W-:Y:S01]  /*3850*/  UMOV UR76, 0x0 ;  /* 0x00000000004c7882 */ /* 0x000fe20000000000 */
[----:B------:R-:W-:Y:S01]  /*3860*/  R2UR UR65, R8 ;  /* 0x00000000084172ca */ /* 0x000fe200000e0000 */
[----:B------:R-:W-:Y:S01]  /*3870*/  IMAD.MOV.U32 R8, RZ, RZ, RZ ;  /* 0x000000ffff087224 */ /* 0x000fe200078e00ff */
[----:B------:R-:W-:Y:S01]  /*3880*/  UMOV UR77, 0x8100010 ;  /* 0x08100010004d7882 */ /* 0x000fe20000000000 */
[----:B------:R-:W-:Y:S01]  /*3890*/  UMOV UR74, 0x0 ;  /* 0x00000000004a7882 */ /* 0x000fe20000000000 */
[----:B------:R-:W-:Y:S01]  /*38a0*/  UMOV UR75, 0x8100010 ;  /* 0x08100010004b7882 */ /* 0x000fe20000000000 */
[----:B------:R-:W-:Y:S01]  /*38b0*/  UMOV UR72, 0x0 ;  /* 0x0000000000487882 */ /* 0x000fe20000000000 */
[----:B------:R-:W-:Y:S01]  /*38c0*/  UMOV UR73, 0x8100010 ;  /* 0x0810001000497882 */ /* 0x000fe20000000000 */
[----:B------:R-:W-:-:S02]  /*38d0*/  UISETP.NE.AND UP2, UPT, UR5, URZ, UPT ;  /* 0x000000ff0500728c */ /* 0x000fc4000bf45270 */
[----:B----4-:R-:W-:Y:S01]  /*38e0*/  UIADD3 UR7, UPT, UPT, UR7, 0xff, URZ ;  /* 0x000000ff07077890 */ /* 0x010fe2000fffe0ff */
[----:B------:R-:W-:Y:S01]  /*38f0*/  UMOV UR70, 0x0 ;  /* 0x0000000000467882 */ /* 0x000fe20000000000 */
[----:B------:R-:W-:Y:S01]  /*3900*/  UMOV UR71, 0x8100010 ;  /* 0x0810001000477882 */ /* 0x000fe20000000000 */
[----:B---3--:R-:W-:Y:S01]  /*3910*/  ULEA UR62, UR4, UR62, 0x18 ;  /* 0x0000003e043e7291 */ /* 0x008fe2000f8ec0ff */
[----:B------:R-:W-:Y:S02]  /*3920*/  UMOV UR68, 0x0 ;  /* 0x0000000000447882 */ /* 0x000fe40000000000 */
[----:B------:R-:W-:Y:S01]  /*3930*/  UMOV UR4, URZ ;  /* 0x000000ff00047c82 */ /* 0x000fe20008000000 */
[----:B------:R-:W-:Y:S01]  /*3940*/  UIADD3 UR6, UPT, UPT, UR62, 0x3300, URZ ;  /* 0x000033003e067890 */ /* 0x000fe2000fffe0ff */
[----:B--2---:R-:W-:Y:S01]  /*3950*/  IMAD.U32 R2, RZ, RZ, UR4 ;  /* 0x00000004ff027e24 */ /* 0x004fe2000f8e00ff */
[----:B------:R-:W-:Y:S02]  /*3960*/  USHF.R.S32.HI UR4, URZ, 0x1f, UR7 ;  /* 0x0000001fff047899 */ /* 0x000fe40008011407 */
[----:B------:R-:W-:-:S02]  /*3970*/  UIADD3 UR5, UPT, UPT, UR62, 0x23300, URZ ;  /* 0x000233003e057890 */ /* 0x000fc4000fffe0ff */
[----:B------:R-:W-:Y:S02]  /*3980*/  ULEA.HI UR4, UR4, UR7, URZ, 0x8 ;  /* 0x0000000704047291 */ /* 0x000fe4000f8f40ff */
[----:B------:R-:W-:Y:S02]  /*3990*/  USHF.R.U32.HI UR6, URZ, 0x4, UR6 ;  /* 0x00000004ff067899 */ /* 0x000fe40008011606 */
[----:B------:R-:W-:Y:S02]  /*39a0*/  USHF.R.S32.HI UR8, URZ, 0x8, UR4 ;  /* 0x00000008ff087899 */ /* 0x000fe40008011404 */
[----:B------:R-:W-:Y:S01]  /*39b0*/  USHF.R.U32.HI UR5, URZ, 0x4, UR5 ;  /* 0x00000004ff057899 */ /* 0x000fe20008011605 */
[----:B------:R-:W-:Y:S01]  /*39c0*/  R2UR UR4, R0 ;  /* 0x00000000000472ca */ /* 0x000fe200000e0000 */
[----:B------:R-:W-:Y:S02]  /*39d0*/  UISETP.LT.AND UP0, UPT, UR8, 0x1, UPT ;  /* 0x000000010800788c */ /* 0x000fe4000bf01270 */
[----:B------:R-:W-:Y:S01]  /*39e0*/  ULOP3.LUT UR6, UR6, 0x3fff, URZ, 0xc0, !UPT ;  /* 0x00003fff06067892 */ /* 0x000fe2000f8ec0ff */
[----:B------:R-:W-:Y:S01]  /*39f0*/  IMAD.U32 R13, RZ, RZ, UR8 ;  /* 0x00000008ff0d7e24 */ /* 0x000fe2000f8e00ff */
[----:B------:R-:W-:-:S02]  /*3a00*/  ULOP3.LUT UR67, UR5, 0x3fff, URZ, 0xc0, !UPT ;  /* 0x00003fff05437892 */ /* 0x000fc4000f8ec0ff */
[----:B------:R-:W-:Y:S02]  /*3a10*/  ULOP3.LUT UR66, UR6, 0x10000, URZ, 0xfc, !UPT ;  /* 0x0001000006427892 */ /* 0x000fe4000f8efcff */
[----:B------:R-:W-:Y:S01]  /*3a20*/  ULOP3.LUT UR67, UR67, 0x10000, URZ, 0xfc, !UPT ;  /* 0x0001000043437892 */ /* 0x000fe2000f8efcff */
[----:B------:R-:W-:-:S03]  /*3a30*/  UMOV UR69, 0x8100010 ;  /* 0x0810001000457882 */ /* 0x000fc60000000000 */
[----:B------:R-:W-:Y:S01]  /*3a40*/  IMAD.U32 R14, RZ, RZ, UR4 ;  /* 0x00000004ff0e7e24 */ /* 0x000fe2000f8e00ff */
[----:B------:R-:W-:Y:S01]  /*3a50*/  NOP ;  /* 0x0000000000007918 */ /* 0x000fe20000000000 */
[----:B------:R-:W-:Y:S06]  /*3a60*/  BAR.ARV 0x6, 0xa0 ;  /* 0x0182800000007b1d */ /* 0x000fec0000002000 */
[----:B------:R-:W1:Y:S02]  /*3a70*/  LDS R3, [UR62+0x130] ;  /* 0x0001303eff037984 */ /* 0x000e640008000800 */
[----:B-1----:R-:W-:-:S02]  /*3a80*/  R2UR UR4, R3 ;  /* 0x00000000030472ca */ /* 0x002fc400000e0000 */
[----:B------:R-:W-:-:S11]  /*3a90*/  MOV R3, RZ ;  /* 0x000000ff00037202 */ /* 0x000fd60000000f00 */
[----:B------:R-:W-:Y:S01]  /*3aa0*/  MOV R16, UR4 ;  /* 0x0000000400107c02 */ /* 0x000fe20008000f00 */
[----:B------:R-:W-:-:S06]  /*3ab0*/  USEL UR4, UR8, 0x1, !UP0 ;  /* 0x0000000108047887 */ /* 0x000fcc000c000000 */
[----:B------:R-:W-:-:S07]  /*3ac0*/  IMAD.U32 R15, RZ, RZ, UR4 ;  /* 0x00000004ff0f7e24 */ /* 0x000fce000f8e00ff */
.L_x_78:
[----:B------:R-:W-:Y:S02]  /*3ad0*/  LEA R0, R10, UR62, 0x3 ;  /* 0x0000003e0a007c11 */ /* 0x000fe4000f8e18ff */
[----:B------:R-:W-:Y:S02]  /*3ae0*/  SHF.L.U32 R5, R8, 0x1f, RZ ;  /* 0x0000001f08057819 */ /* 0x000fe400000006ff */
[----:B------:R-:W-:Y:S02]  /*3af0*/  LEA R4, R10, UR62, 0x4 ;  /* 0x0000003e0a047c11 */ /* 0x000fe4000f8e20ff */
[----:B------:R-:W1:Y:S02]  /*3b00*/  SYNCS.PHASECHK.TRANS64.TRYWAIT P0, [R0+URZ+0x80], R5 ;  /* 0x00008005000075a7 */ /* 0x000e6400080011ff */
[----:B-1----:R-:W-:Y:S05]  /*3b10*/  @!P0 BRA `(.L_x_71) ;  /* 0x0000004800b08947 */ /* 0x002fea0003800000 */
.L_x_155:
[----:B-1----:R-:W1:Y:S01]  /*3b20*/  LDS.128 R4, [R4+0x110] ;  /* 0x0001100004047984 */ /* 0x002e620000000c00 */
[----:B------:R-:W-:Y:S02]  /*3b30*/  VIADD R0, R0, 0x90 ;  /* 0x0000009000007836 */ /* 0x000fe40000000000 */
[----:B------:R-:W-:Y:S01]  /*3b40*/  VIADD R10, R10, 0x1 ;  /* 0x000000010a0a7836 */ /* 0x000fe20000000000 */
[----:B------:R-:W-:Y:S01]  /*3b50*/  @!PT LDS RZ, [RZ] ;  /* 0x00000000fffff984 */ /* 0x000fe20000000800 */
[----:B------:R-:W-:Y:S01]  /*3b60*/  @!PT LDS RZ, [RZ] ;  /* 0x00000000fffff984 */ /* 0x000fe20000000800 */
[----:B------:R-:W-:Y:S01]  /*3b70*/  @!PT LDS RZ, [RZ] ;  /* 0x00000000fffff984 */ /* 0x000fe20000000800 */
[----:B------:R-:W-:Y:S01]  /*3b80*/  @!PT LDS RZ, [RZ] ;  /* 0x00000000fffff984 */ /* 0x000fe20000000800 */
[----:B------:R2:W-:Y:S06]  /*3b90*/  MEMBAR.ALL.CTA ;  /* 0x0000000000007992 */ /* 0x0005ec0000008000 */
[----:B--2---:R-:W2:Y:S01]  /*3ba0*/  FENCE.VIEW.ASYNC.S ;  /* 0x00000000000073c6 */ /* 0x004ea20000000000 */
[----:B------:R-:W-:-:S04]  /*3bb0*/  PRMT R0, RZ, 0x654, R0 ;  /* 0x00000654ff007816 */ /* 0x000fc80000000000 */
[----:B--2---:R2:W-:Y:S01]  /*3bc0*/  SYNCS.ARRIVE.TRANS64.RED.A1T0 RZ, [R0+URZ], RZ ;  /* 0x000000ff00ff79a7 */ /* 0x0045e200081004ff */
[----:B-1----:R-:W-:Y:S01]  /*3bd0*/  LOP3.LUT P1, RZ, R6, 0x1, RZ, 0xc0, !PT ;  /* 0x0000000106ff7812 */ /* 0x002fe2000782c0ff */
[----:B--2---:R-:W-:-:S12]  /*3be0*/  BRA.U UP2, `(.L_x_72) ;  /* 0x00000009022c7547 */ /* 0x004fd8000b800000 */
[----:B------:R-:W1:Y:S01]  /*3bf0*/  LDCU UR4, c[0x0][0x38c] ;  /* 0x00007180ff0477ac */ /* 0x000e620008000800 */
[----:B------:R-:W-:Y:S02]  /*3c00*/  R2UR UR5, R2 ;  /* 0x00000000020572ca */ /* 0x000fe400000e0000 */
[----:B------:R-:W-:Y:S02]  /*3c10*/  PLOP3.LUT P2, PT, PT, PT, PT, 0x80, 0x8 ;  /* 0x000000000008781c */ /* 0x000fe40003f4f070 */
[----:B------:R-:W-:Y:S02]  /*3c20*/  SHF.L.U32 R5, R11, 0x1f, RZ ;  /* 0x0000001f0b057819 */ /* 0x000fe400000006ff */
[----:B------:R-:W-:-:S07]  /*3c30*/  R2UR UR6, R16 ;  /* 0x00000000100672ca */ /* 0x000fce00000e0000 */
[----:B------:R-:W-:Y:S02]  /*3c40*/  ULEA UR7, UR5, UR62, 0x3 ;  /* 0x0000003e05077291 */ /* 0x000fe4000f8e18ff */
[----:B-1----:R-:W-:-:S04]  /*3c50*/  UISETP.GE.AND UP0, UPT, UR4, 0x1, UPT ;  /* 0x000000010400788c */ /* 0x002fc8000bf06270 */
[----:B------:R-:W-:Y:S01]  /*3c60*/  IMAD.U32 R4, RZ, RZ, UR7 ;  /* 0x00000007ff047e24 */ /* 0x000fe2000f8e00ff */
[----:B------:R-:W-:Y:S01]  /*3c70*/  ULEA UR8, UR5, UR6, 0x5 ;  /* 0x0000000605087291 */ /* 0x000fe2000f8e28ff */
[----:B------:R-:W-:-:S05]  /*3c80*/  PLOP3.LUT P0, PT, PT, PT, UP0, 0x80, 0x8 ;  /* 0x000000000008781c */ /* 0x000fca0003f0f008 */
[----:B------:R-:W-:-:S08]  /*3c90*/  @UP0 ULEA UR4, UR9, UR62, 0x3 ;  /* 0x0000003e09040291 */ /* 0x000fd0000f8e18ff */
[----:B------:R-:W-:-:S04]  /*3ca0*/  @P0 SHF.L.U32 R0, R3, 0x1f, RZ ;  /* 0x0000001f03000819 */ /* 0x000fc800000006ff */
[----:B------:R1:W2:Y:S01]  /*3cb0*/  @P0 SYNCS.PHASECHK.TRANS64.TRYWAIT P2, [UR4], R0 ;  /* 0x00000000ff0005a7 */ /* 0x0002a20008041104 */
[----:B------:R-:W3:Y:S02]  /*3cc0*/  SYNCS.PHASECHK.TRANS64.TRYWAIT P0, [UR7+0xc0], R5 ;  /* 0x0000c005ff0075a7 */ /* 0x000ee40008001107 */
[----:B-123--:R-:W-:Y:S05]  /*3cd0*/  @!P0 BRA `(.L_x_73) ;  /* 0x0000004800548947 */ /* 0x00efea0003800000 */
.L_x_157:
[----:B------:R-:W-:Y:S01]  /*3ce0*/  UMOV UR64, UR60 ;  /* 0x0000003c00407c82 */ /* 0x000fe20008000000 */
[----:B------:R-:W-:Y:S05]  /*3cf0*/  BRA.U !UP0, `(.L_x_74) ;  /* 0x0000000508d07547 */ /* 0x000fea000b800000 */
[----:B------:R-:W-:Y:S01]  /*3d00*/  R2UR UR4, R15 ;  /* 0x000000000f0472ca */ /* 0x000fe200000e0000 */
[----:B------:R-:W-:Y:S01]  /*3d10*/  UPLOP3.LUT UP3, UPT, UPT, UPT, UPT, 0x40, 0x4 ;  /* 0x000000000004789c */ /* 0x000fe20003f6e870 */
[----:B------:R-:W-:Y:S01]  /*3d20*/  R2UR UR61, R13 ;  /* 0x000000000d3d72ca */ /* 0x000fe200000e0000 */
[----:B------:R-:W-:-:S10]  /*3d30*/  UMOV UR7, UR9 ;  /* 0x0000000900077c82 */ /* 0x000fd40008000000 */
[----:B------:R-:W-:-:S12]  /*3d40*/  UIADD3 UR64, UPT, UPT, UR4, UR60, URZ ;  /* 0x0000003c04407290 */ /* 0x000fd8000fffe0ff */
.L_x_77:
[----:B--2---:R-:W-:Y:S01]  /*3d50*/  ULEA UR5, UR7, UR62, 0x3 ;  /* 0x0000003e07057291 */ /* 0x004fe2000f8e18ff */
[----:B------:R-:W-:Y:S11]  /*3d60*/  @P2 BRA `(.L_x_75) ;  /* 0x00000000000c2947 */ /* 0x000ff60003800000 */
[----:B-1----:R-:W-:Y:S04]  /*3d70*/  SHF.L.U32 R5, R3, 0x1f, RZ ;  /* 0x0000001f03057819 */ /* 0x002fe800000006ff */
[----:B------:R-:W1:Y:S02]  /*3d80*/  SYNCS.PHASECHK.TRANS64.TRYWAIT P0, [UR5], R5 ;  /* 0x00000005ff0075a7 */ /* 0x000e640008001105 */
[----:B-1----:R-:W-:Y:S05]  /*3d90*/  @!P0 BRA `(.L_x_76) ;  /* 0x0000004800408947 */ /* 0x002fea0003800000 */
.L_x_75:
[----:B------:R-:W-:Y:S01]  /*3da0*/  UISETP.NE.AND UP0, UPT, UR61, 0x1, UPT ;  /* 0x000000013d00788c */ /* 0x000fe2000bf05270 */
[----:B------:R-:W-:Y:S01]  /*3db0*/  PLOP3.LUT P2, PT, PT, PT, PT, 0x80, 0x8 ;  /* 0x000000000008781c */ /* 0x000fe20003f4f070 */
[----:B------:R-:W-:Y:S01]  /*3dc0*/  UIADD3 UR9, UPT, UPT, UR7, 0x1, URZ ;  /* 0x0000000107097890 */ /* 0x000fe2000fffe0ff */
[----:B------:R-:W-:Y:S01]  /*3dd0*/  MOV.SPILL R6, UR65 ;  /* 0x0000004100067c02 */ /* 0x000fe20009000f00 */
[----:B------:R-:W-:Y:S01]  /*3de0*/  UIADD3 UR63, UPT, UPT, UR5, 0x20, URZ ;  /* 0x00000020053f7890 */ /* 0x000fe2000fffe0ff */
[----:B-1----:R-:W-:Y:S01]  /*3df0*/  MOV.SPILL R5, UR64 ;  /* 0x0000004000057c02 */ /* 0x002fe20009000f00 */
[----:B------:R-:W-:Y:S01]  /*3e00*/  UISETP.NE.AND UP1, UPT, UR9, 0x4, UPT ;  /* 0x000000040900788c */ /* 0x000fe2000bf25270 */
[----:B------:R-:W-:Y:S01]  /*3e10*/  PLOP3.LUT P0, PT, PT, PT, UP0, 0x80, 0x8 ;  /* 0x000000000008781c */ /* 0x000fe20003f0f008 */
[----:B------:R-:W-:Y:S02]  /*3e20*/  ULEA UR6, UR7, UR67, 0xa ;  /* 0x0000004307067291 */ /* 0x000fe4000f8e50ff */
[----:B------:R-:W-:Y:S02]  /*3e30*/  USEL UR5, URZ, 0x1, UP1 ;  /* 0x00000001ff057887 */ /* 0x000fe40008800000 */
[----:B------:R-:W-:Y:S02]  /*3e40*/  USEL UR9, UR9, URZ, UP1 ;  /* 0x000000ff09097287 */ /* 0x000fe40008800000 */
[----:B------:R-:W-:Y:S02]  /*3e50*/  ULEA UR4, UR7, UR66, 0xb ;  /* 0x0000004207047291 */ /* 0x000fe4000f8e58ff */
[----:B------:R-:W-:Y:S01]  /*3e60*/  @UP0 ULEA UR7, UR9, UR62, 0x3 ;  /* 0x0000003e09070291 */ /* 0x000fe2000f8e18ff */
[----:B------:R-:W-:Y:S01]  /*3e70*/  LOP3.LUT R3, R3, UR5, RZ, 0x3c, !PT ;  /* 0x0000000503037c12 */ /* 0x000fe2000f8e3cff */
[----:B------:R-:W-:Y:S02]  /*3e80*/  UIADD3 UR20, UPT, UPT, UR6, 0x2, URZ ;  /* 0x0000000206147890 */ /* 0x000fe4000fffe0ff */
[----:B------:R-:W-:Y:S01]  /*3e90*/  UIADD3 UR18, UPT, UPT, UR4, 0x2, URZ ;  /* 0x0000000204127890 */ /* 0x000fe2000fffe0ff */
[----:B------:R-:W-:Y:S01]  /*3ea0*/  @P0 SHF.L.U32 R0, R3, 0x1f, RZ ;  /* 0x0000001f03000819 */ /* 0x000fe200000006ff */
[----:B------:R-:W-:Y:S02]  /*3eb0*/  UIADD3 UR16, UPT, UPT, UR6, 0x4, URZ ;  /* 0x0000000406107890 */ /* 0x000fe4000fffe0ff */
[----:B------:R-:W-:Y:S01]  /*3ec0*/  UIADD3 UR10, UPT, UPT, UR4, 0x4, URZ ;  /* 0x00000004040a7890 */ /* 0x000fe2000fffe0ff */
[----:B------:R2:W3:Y:S01]  /*3ed0*/  @P0 SYNCS.PHASECHK.TRANS64.TRYWAIT P2, [UR7], R0 ;  /* 0x00000000ff0005a7 */ /* 0x0004e20008041107 */
[----:B------:R-:W-:Y:S02]  /*3ee0*/  UIADD3 UR14, UPT, UPT, UR6, 0x6, URZ ;  /* 0x00000006060e7890 */ /* 0x000fe4000fffe0ff */
        /* <DEDUP_REMOVED lines=21> */
[----:B------:R-:W-:Y:S01]  /*4040*/  UIADD3 UR61, UPT, UPT, UR61, -0x1, URZ ;  /* 0xffffffff3d3d7890 */ /* 0x000fe2000fffe0ff */
[----:B------:R-:W-:Y:S01]  /*4050*/  UMOV UR7, 0x40004040 ;  /* 0x4000404000077882 */ /* 0x000fe20000000000 */
[----:B------:R-:W-:Y:S01]  /*4060*/  UMOV UR64, 0x0 ;  /* 0x0000000000407882 */ /* 0x000fe20000000000 */
[----:B------:R-:W-:Y:S01]  /*4070*/  UMOV UR65, 0x8100010 ;  /* 0x0810001000417882 */ /* 0x000fe20000000000 */
[----:B------:R-:W-:Y:S01]  /*4080*/  UMOV UR5, 0x40004040 ;  /* 0x4000404000057882 */ /* 0x000fe20000000000 */
[----:B------:R-:W-:Y:S01]  /*4090*/  UMOV UR21, 0x40004040 ;  /* 0x4000404000157882 */ /* 0x000fe20000000000 */
[----:B------:R1:W-:Y:S01]  /*40a0*/  UTCHMMA.2CTA gdesc[UR4], gdesc[UR6], tmem[UR8], tmem[UR64], idesc[UR65], UP3 ;  /* 0x00ff4006040075ea */ /* 0x0003e20009a00008 */
[----:B------:R-:W-:Y:S01]  /*40b0*/  UPLOP3.LUT UP3, UPT, UPT, UPT, UPT, 0x80, 0x8 ;  /* 0x000000000008789c */ /* 0x000fe20003f6f070 */
[----:B------:R-:W-:Y:S01]  /*40c0*/  UMOV UR19, 0x40004040 ;  /* 0x4000404000137882 */ /* 0x000fe20000000000 */
[----:B------:R-:W-:Y:S01]  /*40d0*/  UMOV UR17, 0x40004040 ;  /* 0x4000404000117882 */ /* 0x000fe20000000000 */
[----:B------:R4:W-:Y:S01]  /*40e0*/  UTCHMMA.2CTA gdesc[UR18], gdesc[UR20], tmem[UR8], tmem[UR64], idesc[UR65], UPT ;  /* 0x00ff4014120075ea */ /* 0x0009e2000ba00008 */
        /* <DEDUP_REMOVED lines=19> */
[----:B-1----:R-:W-:Y:S01]  /*4220*/  UMOV UR7, 0x8100010 ;  /* 0x0810001000077882 */ /* 0x002fe20000000000 */
[----:B------:R-:W-:Y:S01]  /*4230*/  UMOV UR35, 0x40004040 ;  /* 0x4000404000237882 */ /* 0x000fe20000000000 */
[----:B------:R-:W-:Y:S01]  /*4240*/  UMOV UR33, 0x40004040 ;  /* 0x4000404000217882 */ /* 0x000fe20000000000 */
[----:B------:R-:W-:Y:S01]  /*4250*/  UMOV UR27, 0x40004040 ;  /* 0x40004040001b7882 */ /* 0x000fe20000000000 */
[----:B------:R-:W-:Y:S01]  /*4260*/  UMOV UR25, 0x40004040 ;  /* 0x4000404000197882 */ /* 0x000fe20000000000 */
[----:B----4-:R-:W-:Y:S02]  /*4270*/  UIADD3 UR20, UPT, UPT, UR4, 0x602, URZ ;  /* 0x0000060204147890 */ /* 0x010fe4000fffe0ff */
[----:B------:R-:W-:Y:S02]  /*4280*/  UIADD3 UR18, UPT, UPT, UR6, 0x304, URZ ;  /* 0x0000030406127890 */ /* 0x000fe4000fffe0ff */
[----:B--2---:R-:W-:Y:S02]  /*4290*/  UIADD3 UR16, UPT, UPT, UR4, 0x604, URZ ;  /* 0x0000060404107890 */ /* 0x004fe4000fffe0ff */
[----:B------:R-:W-:Y:S01]  /*42a0*/  UIADD3 UR10, UPT, UPT, UR6, 0x306, URZ ;  /* 0x00000306060a7890 */ /* 0x000fe2000fffe0ff */
[----:B------:R-:W-:Y:S01]  /*42b0*/  R2UR.FILL UR65, R6 ;  /* 0x00000000064172ca */ /* 0x000fe200004e0000 */
[----:B------:R-:W-:Y:S01]  /*42c0*/  UMOV UR14, 0x0 ;  /* 0x00000000000e7882 */ /* 0x000fe20000000000 */
[----:B------:R-:W-:Y:S01]  /*42d0*/  UMOV UR15, 0x8100010 ;  /* 0x08100010000f7882 */ /* 0x000fe20000000000 */
[----:B------:R-:W-:Y:S01]  /*42e0*/  UMOV UR12, 0x0 ;  /* 0x00000000000c7882 */ /* 0x000fe20000000000 */
[----:B------:R-:W-:Y:S01]  /*42f0*/  UTCHMMA.2CTA gdesc[UR28], gdesc[UR30], tmem[UR8], tmem[UR14], idesc[UR15], UPT ;  /* 0x00ff0e1e1c0075ea */ /* 0x000fe2000ba00008 */
[----:B------:R-:W-:Y:S01]  /*4300*/  UTCHMMA.2CTA gdesc[UR56], gdesc[UR58], tmem[UR8], tmem[UR14], idesc[UR15], UPT ;  /* 0x00ff0e3a380075ea */ /* 0x000fe2000ba00008 */
[----:B------:R-:W-:Y:S01]  /*4310*/  UMOV UR13, 0x8100010 ;  /* 0x08100010000d7882 */ /* 0x000fe20000000000 */
[----:B------:R-:W-:Y:S01]  /*4320*/  UTCHMMA.2CTA gdesc[UR52], gdesc[UR54], tmem[UR8], tmem[UR14], idesc[UR15], UPT ;  /* 0x00ff0e36340075ea */ /* 0x000fe2000ba00008 */
[----:B------:R-:W-:Y:S01]  /*4330*/  UIADD3 UR4, UPT, UPT, UR4, 0x606, URZ ;  /* 0x0000060604047890 */ /* 0x000fe2000fffe0ff */
[----:B------:R-:W-:Y:S01]  /*4340*/  UTCHMMA.2CTA gdesc[UR48], gdesc[UR50], tmem[UR8], tmem[UR12], idesc[UR13], UPT ;  /* 0x00ff0c32300075ea */ /* 0x000fe2000ba00008 */
[----:B------:R-:W-:Y:S01]  /*4350*/  UTCHMMA.2CTA gdesc[UR44], gdesc[UR46], tmem[UR8], tmem[UR12], idesc[UR13], UPT ;  /* 0x00ff0c2e2c0075ea */ /* 0x000fe2000ba00008 */
[----:B------:R-:W-:Y:S01]  /*4360*/  UMOV UR6, 0x0 ;  /* 0x0000000000067882 */ /* 0x000fe20000000000 */
[----:B------:R-:W-:Y:S01]  /*4370*/  UTCHMMA.2CTA gdesc[UR40], gdesc[UR42], tmem[UR8], tmem[UR12], idesc[UR13], UPT ;  /* 0x00ff0c2a280075ea */ /* 0x000fe2000ba00008 */
[----:B------:R1:W-:Y:S01]  /*4380*/  UTCHMMA.2CTA gdesc[UR36], gdesc[UR38], tmem[UR8], tmem[UR6], idesc[UR7], UPT ;  /* 0x00ff0626240075ea */ /* 0x0003e2000ba00008 */
[----:B------:R2:W-:Y:S01]  /*4390*/  UTCHMMA.2CTA gdesc[UR32], gdesc[UR34], tmem[UR8], tmem[UR76], idesc[UR77], UPT ;  /* 0x00ff4c22200075ea */ /* 0x0005e2000ba00008 */
[----:B------:R-:W-:Y:S01]  /*43a0*/  UMOV UR23, 0x40004040 ;  /* 0x4000404000177882 */ /* 0x000fe20000000000 */
[----:B------:R2:W-:Y:S01]  /*43b0*/  UTCHMMA.2CTA gdesc[UR24], gdesc[UR26], tmem[UR8], tmem[UR74], idesc[UR75], UPT ;  /* 0x00ff4a1a180075ea */ /* 0x0005e2000ba00008 */
[----:B------:R-:W-:Y:S01]  /*43c0*/  R2UR.FILL UR64, R5 ;  /* 0x00000000054072ca */ /* 0x000fe200004e0000 */
[----:B------:R2:W-:Y:S01]  /*43d0*/  UTCHMMA.2CTA gdesc[UR20], gdesc[UR22], tmem[UR8], tmem[UR72], idesc[UR73], UPT ;  /* 0x00ff4816140075ea */ /* 0x0005e2000ba00008 */
[----:B------:R2:W-:Y:S01]  /*43e0*/  UTCHMMA.2CTA gdesc[UR16], gdesc[UR18], tmem[UR8], tmem[UR70], idesc[UR71], UPT ;  /* 0x00ff4612100075ea */ /* 0x0005e2000ba00008 */
[----:B------:R2:W-:Y:S01]  /*43f0*/  UTCHMMA.2CTA gdesc[UR4], gdesc[UR10], tmem[UR8], tmem[UR68], idesc[UR69], UPT ;  /* 0x00ff440a040075ea */ /* 0x0005e2000ba00008 */
[----:B------:R2:W-:Y:S09]  /*4400*/  UTCBAR.2CTA.MULTICAST [UR63], URZ, UR65 ;  /* 0x000000ff3f0073e9 */ /* 0x0005f20008200841 */
[----:B------:R-:W-:Y:S01]  /*4410*/  UISETP.NE.AND UP0, UPT, UR60, UR64, UPT ;  /* 0x000000403c00728c */ /* 0x000fe2000bf05270 */
[----:B-1----:R-:W-:Y:S08]  /*4420*/  UMOV UR7, UR9 ;  /* 0x0000000900077c82 */ /* 0x002ff00008000000 */
[----:B---3--:R-:W-:Y:S05]  /*4430*/  BRA.U UP0, `(.L_x_77) ;  /* 0xfffffff900447547 */ /* 0x008fea000b83ffff */
.L_x_74:
[----:B--2---:R-:W-:Y:S01]  /*4440*/  R2UR UR4, R4 ;  /* 0x00000000040472ca */ /* 0x004fe200000e0000 */
[----:B------:R-:W-:Y:S01]  /*4450*/  UMOV UR60, UR64 ;  /* 0x00000040003c7c82 */ /* 0x000fe20008000000 */
[----:B------:R-:W-:-:S11]  /*4460*/  R2UR UR5, R14 ;  /* 0x000000000e0572ca */ /* 0x000fd600000e0000 */
[----:B------:R-:W-:-:S09]  /*4470*/  UIADD3 UR4, UPT, UPT, UR4, 0xa0, URZ ;  /* 0x000000a004047890 */ /* 0x000fd2000fffe0ff */
[----:B------:R2:W-:Y:S01]  /*4480*/  UTCBAR.2CTA.MULTICAST [UR4], URZ, UR5 ;  /* 0x000000ff040073e9 */ /* 0x0005e20008200805 */
[----:B------:R-:W-:Y:S02]  /*4490*/  NOP ;  /* 0x0000000000007918 */ /* 0x000fe40000000000 */
.L_x_72:
[----:B--2---:R-:W-:Y:S02]  /*44a0*/  R2UR UR4, R2 ;  /* 0x00000000020472ca */ /* 0x004fe400000e0000 */
[----:B------:R-:W-:-:S04]  /*44b0*/  ISETP.NE.AND P0, PT, R10, 0x2, PT ;  /* 0x000000020a00780c */ /* 0x000fc80003f05270 */
[----:B-1----:R-:W-:Y:S02]  /*44c0*/  SEL R5, RZ, 0x1, P0 ;  /* 0x00000001ff057807 */ /* 0x002fe40000000000 */
[----:B------:R-:W-:Y:S02]  /*44d0*/  SEL R10, R10, RZ, P0 ;  /* 0x000000ff0a0a7207 */ /* 0x000fe40000000000 */
[----:B------:R-:W-:-:S03]  /*44e0*/  LOP3.LUT R8, R8, R5, RZ, 0x3c, !PT ;  /* 0x0000000508087212 */ /* 0x000fc600078e3cff */
[----:B------:R-:W-:-:S04]  /*44f0*/  UIADD3 UR4, UPT, UPT, UR4, 0x1, URZ ;  /* 0x0000000104047890 */ /* 0x000fc8000fffe0ff */
[----:B------:R-:W-:-:S04]  /*4500*/  UISETP.NE.AND UP0, UPT, UR4, 0x4, UPT ;  /* 0x000000040400788c */ /* 0x000fc8000bf05270 */
[----:B------:R-:W-:Y:S02]  /*4510*/  USEL UR5, URZ, 0x1, UP0 ;  /* 0x00000001ff057887 */ /* 0x000fe40008000000 */
[----:B------:R-:W-:-:S04]  /*4520*/  USEL UR4, UR4, URZ, UP0 ;  /* 0x000000ff04047287 */ /* 0x000fc80008000000 */
[----:B------:R-:W-:Y:S02]  /*4530*/  LOP3.LUT R11, R11, UR5, RZ, 0x3c, !PT ;  /* 0x000000050b0b7c12 */ /* 0x000fe4000f8e3cff */
[----:B------:R-:W-:Y:S01]  /*4540*/  IMAD.U32 R2, RZ, RZ, UR4 ;  /* 0x00000004ff027e24 */ /* 0x000fe2000f8e00ff */
[----:B------:R-:W-:Y:S06]  /*4550*/  @P1 BRA `(.L_x_78) ;  /* 0xfffffff4005c1947 */ /* 0x000fec000383ffff */
[----:B------:R-:W1:Y:S01]  /*4560*/  S2UR UR8, SR_CgaCtaId ;  /* 0x00000000000879c3 */ /* 0x000e620000008800 */
[----:B------:R-:W-:Y:S01]  /*4570*/  ELECT P0, URZ, PT ;  /* 0x0000000000ff782f */ /* 0x000fe20003800000 */
[----:B------:R-:W-:Y:S01]  /*4580*/  IMAD.MOV.U32 R0, RZ, RZ, 0x1 ;  /* 0x00000001ff007424 */ /* 0x000fe200078e00ff */
[----:B------:R-:W-:Y:S01]  /*4590*/  UMOV UR4, 0x40 ;  /* 0x0000004000047882 */ /* 0x000fe20000000000 */
[----:B------:R-:W-:-:S04]  /*45a0*/  R2UR UR5, R12 ;  /* 0x000000000c0572ca */ /* 0x000fc800000e0000 */
[----:B------:R-:W-:Y:S09]  /*45b0*/  UVIRTCOUNT.DEALLOC.SMPOOL 0x80 ;  /* 0x000000800000784c */ /* 0x000ff20000000000 */
[----:B------:R-:W-:Y:S02]  /*45c0*/  UISETP.NE.AND UP0, UPT, UR5, URZ, UPT ;  /* 0x000000ff0500728c */ /* 0x000fe4000bf05270 */
[----:B-1----:R-:W-:-:S09]  /*45d0*/  ULEA UR8, UR8, UR4, 0x18 ;  /* 0x0000000408087291 */ /* 0x002fd2000f8ec0ff */
[----:B------:R1:W-:Y:S01]  /*45e0*/  @P0 STS.U8 [UR8+0x1c], R0 ;  /* 0x00001c00ff000988 */ /* 0x0003e20008000008 */
[----:B------:R-:W-:Y:S05]  /*45f0*/  BRA.U UP0, `(.L_x_79) ;  /* 0x0000000100a87547 */ /* 0x000fea000b800000 */
[----:B------:R-:W-:Y:S01]  /*4600*/  R2UR UR4, R2 ;  /* 0x00000000020472ca */ /* 0x000fe200000e0000 */
[----:B------:R-:W-:Y:S01]  /*4610*/  UIADD3 UR7, UPT, UPT, UR62, 0xc0, URZ ;  /* 0x000000c03e077890 */ /* 0x000fe2000fffe0ff */
[----:B------:R-:W-:-:S11]  /*4620*/  SHF.L.U32 R3, R11, 0x1f, RZ ;  /* 0x0000001f0b037819 */ /* 0x000fd600000006ff */
[----:B------:R-:W-:-:S09]  /*4630*/  ULEA UR4, UR4, UR7, 0x3 ;  /* 0x0000000704047291 */ /* 0x000fd2000f8e18ff */
[----:B------:R-:W2:Y:S02]  /*4640*/  SYNCS.PHASECHK.TRANS64.TRYWAIT P0, [UR4], R3 ;  /* 0x00000003ff0075a7 */ /* 0x000ea40008001104 */
[----:B--2---:R-:W-:Y:S05]  /*4650*/  @!P0 BRA `(.L_x_80) ;  /* 0x0000004000288947 */ /* 0x004fea0003800000 */
.L_x_160:
[----:B------:R-:W-:-:S13]  /*4660*/  R2UR UR4, R2 ;  /* 0x00000000020472ca */ /* 0x000fda00000e0000 */
        /* <DEDUP_REMOVED lines=9> */
.L_x_162:
        /* <DEDUP_REMOVED lines=9> */
.L_x_164:
[----:B------:R-:W-:-:S04]  /*4790*/  UIADD3 UR4, UPT, UPT, UR4, 0x1, URZ ;  /* 0x0000000104047890 */ /* 0x000fc8000fffe0ff */
[----:B------:R-:W-:-:S04]  /*47a0*/  UISETP.NE.AND UP1, UPT, UR4, 0x4, UPT ;  /* 0x000000040400788c */ /* 0x000fc8000bf25270 */
[----:B------:R-:W-:Y:S02]  /*47b0*/  USEL UR5, URZ, 0x1, UP1 ;  /* 0x00000001ff057887 */ /* 0x000fe40008800000 */
[----:B------:R-:W-:-:S04]  /*47c0*/  USEL UR4, UR4, URZ, UP1 ;  /* 0x000000ff04047287 */ /* 0x000fc80008800000 */
[----:B------:R-:W-:Y:S01]  /*47d0*/  ULEA UR4, UR4, UR7, 0x3 ;  /* 0x0000000704047291 */ /* 0x000fe2000f8e18ff */
[----:B-1----:R-:W-:-:S04]  /*47e0*/  LOP3.LUT R3, R2, UR5, RZ, 0x3c, !PT ;  /* 0x0000000502037c12 */ /* 0x002fc8000f8e3cff */
[----:B------:R-:W-:Y:S01]  /*47f0*/  SHF.L.U32 R3, R3, 0x1f, RZ ;  /* 0x0000001f03037819 */ /* 0x000fe200000006ff */
[----:B------:R-:W-:-:S04]  /*4800*/  IMAD.U32 R0, RZ, RZ, UR4 ;  /* 0x00000004ff007e24 */ /* 0x000fc8000f8e00ff */
[----:B------:R1:W2:Y:S03]  /*4810*/  SYNCS.PHASECHK.TRANS64.TRYWAIT P0, [R0+URZ], R3 ;  /* 0x00000003000075a7 */ /* 0x0002a600080011ff */
[----:B--2---:R-:W-:Y:S05]  /*4820*/  @!P0 NANOSLEEP.SYNCS 0x989680 ;  /* 0x009896800000895d */ /* 0x004fea0003900000 */
[----:B------:R-:W2:Y:S02]  /*4830*/  @!P0 SYNCS.PHASECHK.TRANS64 P0, [R0+URZ], R3 ;  /* 0x00000003000085a7 */ /* 0x000ea400080010ff */
[----:B--2---:R-:W-:Y:S05]  /*4840*/  @P0 BRA `(.L_x_83) ;  /* 0x0000000000240947 */ /* 0x004fea0003800000 */
.L_x_84:
[----:B--2---:R2:W3:Y:S02]  /*4850*/  SYNCS.PHASECHK.TRANS64.TRYWAIT P0, [R0+URZ], R3 ;  /* 0x00000003000075a7 */ /* 0x0044e400080011ff */
[----:B---3--:R-:W-:Y:S05]  /*4860*/  @!P0 NANOSLEEP.SYNCS 0x989680 ;  /* 0x009896800000895d */ /* 0x008fea0003900000 */
[----:B------:R-:W3:Y:S02]  /*4870*/  @!P0 SYNCS.PHASECHK.TRANS64 P0, [R0+URZ], R3 ;  /* 0x00000003000085a7 */ /* 0x000ee400080010ff */
[----:B---3--:R-:W-:Y:S05]  /*4880*/  @!P0 BRA `(.L_x_84) ;  /* 0xfffffffc00f08947 */ /* 0x008fea000383ffff */
[----:B------:R-:W-:Y:S05]  /*4890*/  BRA `(.L_x_83) ;  /* 0x0000000000107947 */ /* 0x000fea0003800000 */
.L_x_79:
[----:B------:R-:W-:Y:S01]  /*48a0*/  R2UR UR5, R9 ;  /* 0x00000000090572ca */ /* 0x000fe200000e0000 */
[----:B------:R-:W-:-:S12]  /*48b0*/  UIADD3 UR4, UPT, UPT, UR62, 0x100, URZ ;  /* 0x000001003e047890 */ /* 0x000fd8000fffe0ff */
[----:B------:R-:W-:-:S09]  /*48c0*/  UPRMT UR4, UR5, 0x654, UR4 ;  /* 0x0000065405047896 */ /* 0x000fd20008000004 */
[----:B------:R-:W-:Y:S03]  /*48d0*/  SYNCS.ARRIVE.TRANS64.RED.A1T0 RZ, [UR4], RZ ;  /* 0x000000ffffff79a7 */ /* 0x000fe60008100404 */
.L_x_83:
[----:B-12---:R-:W-:Y:S01]  /*48e0*/  SHF.L.U32 R3, RZ, 0x1f, RZ ;  /* 0x0000001fff037819 */ /* 0x006fe200000006ff */
[----:B------:R-:W-:Y:S01]  /*48f0*/  UIADD3 UR4, UPT, UPT, UR62, 0x100, URZ ;  /* 0x000001003e047890 */ /* 0x000fe2000fffe0ff */
[----:B------:R-:W-:Y:S02]  /*4900*/  PLOP3.LUT P0, PT, PT, PT, UP0, 0x80, 0x8 ;  /* 0x000000000008781c */ /* 0x000fe40003f0f008 */
[----:B------:R-:W1:Y:S02]  /*4910*/  SYNCS.PHASECHK.TRANS64.TRYWAIT P1, [UR62+0x100], R3 ;  /* 0x00010003ff0075a7 */ /* 0x000e64000802113e */
[----:B-1----:R-:W-:Y:S09]  /*4920*/  @!P1 BRA `(.L_x_85) ;  /* 0x0000003c00bc9947 */ /* 0x002ff20003800000 */
.L_x_166:
[----:B------:R-:W-:Y:S02]  /*4930*/  R2UR UR6, R9 ;  /* 0x00000000090672ca */ /* 0x000fe400000e0000 */
[----:B------:R-:W-:-:S11]  /*4940*/  R2UR UR5, R16 ;  /* 0x00000000100572ca */ /* 0x000fd600000e0000 */
[----:B------:R-:W-:-:S03]  /*4950*/  @!UP0 UPRMT UR4, UR6, 0x654, UR4 ;  /* 0x0000065406048896 */ /* 0x000fc60008000004 */
[----:B------:R-:W-:-:S06]  /*4960*/  UMOV UR6, 0x1 ;  /* 0x0000000100067882 */ /* 0x000fcc0000000000 */
[----:B------:R-:W-:Y:S01]  /*4970*/  @!P0 SYNCS.ARRIVE.TRANS64.RED.A1T0 RZ, [UR4], RZ ;  /* 0x000000ffffff89a7 */ /* 0x000fe20008100404 */
[----:B------:R-:W-:Y:S01]  /*4980*/  NOP ;  /* 0x0000000000007918 */ /* 0x000fe20000000000 */
[----:B-1----:R-:W1:Y:S01]  /*4990*/  LDS R0, [UR8+0x14] ;  /* 0x00001408ff007984 */ /* 0x002e620008000800 */
[----:B------:R-:W-:-:S03]  /*49a0*/  ULOP3.LUT UR4, UR5, 0xffff, URZ, 0xc0, !UPT ;  /* 0x0000ffff05047892 */ /* 0x000fc6000f8ec0ff */
[----:B------:R-:W-:Y:S01]  /*49b0*/  UMOV UR5, 0xffff ;  /* 0x0000ffff00057882 */ /* 0x000fe20000000000 */
[----:B------:R-:W-:-:S04]  /*49c0*/  USHF.R.U32.HI UR4, URZ, 0x5, UR4 ;  /* 0x00000005ff047899 */ /* 0x000fc80008011604 */
[----:B------:R-:W-:Y:S02]  /*49d0*/  USHF.L.U32 UR5, UR5, UR4, URZ ;  /* 0x0000000405057299 */ /* 0x000fe400080006ff */
[----:B------:R-:W-:-:S04]  /*49e0*/  USHF.L.U32 UR4, UR6, UR4, URZ ;  /* 0x0000000406047299 */ /* 0x000fc800080006ff */
[----:B-1----:R-:W-:-:S04]  /*49f0*/  LOP3.LUT R0, R0, UR5, RZ, 0xc0, !PT ;  /* 0x0000000500007c12 */ /* 0x002fc8000f8ec0ff */
[----:B------:R-:W-:-:S13]  /*4a00*/  ISETP.NE.AND P0, PT, R0, UR5, PT ;  /* 0x0000000500007c0c */ /* 0x000fda000bf05270 */
[----:B------:R-:W-:Y:S05]  /*4a10*/  @P0 BRA `(.L_x_86) ;  /* 0x0000000000580947 */ /* 0x000fea0003800000 */
[----:B------:R-:W1:Y:S02]  /*4a20*/  LDS R0, [UR8+0x18] ;  /* 0x00001808ff007984 */ /* 0x000e640008000800 */
[----:B-1----:R-:W-:-:S04]  /*4a30*/  LOP3.LUT R0, R0, UR4, RZ, 0xc0, !PT ;  /* 0x0000000400007c12 */ /* 0x002fc8000f8ec0ff */
[----:B------:R-:W-:-:S13]  /*4a40*/  ISETP.NE.AND P0, PT, R0, UR4, PT ;  /* 0x0000000400007c0c */ /* 0x000fda000bf05270 */
[----:B------:R-:W-:Y:S05]  /*4a50*/  @P0 BRA `(.L_x_87) ;  /* 0x00000000003c0947 */ /* 0x000fea0003800000 */
[----:B------:R-:W1:Y:S01]  /*4a60*/  S2R R2, SR_LANEID ;  /* 0x0000000000027919 */ /* 0x000e620000000000 */
[----:B------:R-:W-:Y:S01]  /*4a70*/  ULOP3.LUT UR5, URZ, UR5, URZ, 0x33, !UPT ;  /* 0x00000005ff057292 */ /* 0x000fe2000f8e33ff */
[----:B------:R-:W-:Y:S01]  /*4a80*/  LOP3.LUT R4, RZ, UR4, RZ, 0x33, !PT ;  /* 0x00000004ff047c12 */ /* 0x000fe2000f8e33ff */
[----:B------:R-:W-:Y:S02]  /*4a90*/  VOTEU.ANY UR4, UPT, PT ;  /* 0x0000000000047886 */ /* 0x000fe400038e0100 */
[----:B------:R-:W-:Y:S01]  /*4aa0*/  UFLO.U32 UR4, UR4 ;  /* 0x00000004000472bd */ /* 0x000fe200080e0000 */
[----:B------:R-:W2:Y:S01]  /*4ab0*/  REDUX UR6, R4 ;  /* 0x00000000040673c4 */ /* 0x000ea20000000000 */
[----:B------:R-:W-:-:S06]  /*4ac0*/  IMAD.U32 R0, RZ, RZ, UR5 ;  /* 0x00000005ff007e24 */ /* 0x000fcc000f8e00ff */
[----:B------:R3:W-:Y:S01]  /*4ad0*/  UTCATOMSWS.AND URZ, UR5 ;  /* 0x0000000500ff79e3 */ /* 0x0007e20008000000 */
[----:B------:R-:W4:Y:S01]  /*4ae0*/  REDUX UR7, R0 ;  /* 0x00000000000773c4 */ /* 0x000f220000000000 */
[----:B-1----:R-:W-:Y:S01]  /*4af0*/  ISETP.EQ.U32.AND P0, PT, R2, UR4, PT ;  /* 0x0000000402007c0c */ /* 0x002fe2000bf02070 */
[----:B--2---:R-:W-:Y:S01]  /*4b00*/  IMAD.U32 R2, RZ, RZ, UR6 ;  /* 0x00000006ff027e24 */ /* 0x004fe2000f8e00ff */
[----:B----4-:R-:W-:-:S11]  /*4b10*/  MOV R3, UR7 ;  /* 0x0000000700037c02 */ /* 0x010fd60008000f00 */
[----:B------:R3:W-:Y:S04]  /*4b20*/  @P0 ATOMS.AND RZ, [UR8+0x14], R3 ;  /* 0x00001403ffff098c */ /* 0x0007e8000a800008 */
[----:B------:R3:W-:Y:S01]  /*4b30*/  @P0 ATOMS.AND RZ, [UR8+0x18], R2 ;  /* 0x00001802ffff098c */ /* 0x0007e2000a800008 */
[----:B------:R-:W-:Y:S05]  /*4b40*/  BRA `(.L_x_88) ;  /* 0x0000000000147947 */ /* 0x000fea0003800000 */
.L_x_87:
[----:B------:R-:W-:Y:S02]  /*4b50*/  MOV R2, 0x4b70 ;  /* 0x00004b7000027802 */ /* 0x000fe40000000f00 */
[----:B-----5:R-:W-:Y:S05]  /*4b60*/  CALL.REL.NOINC `($__internal_0_$__cuda_sm10x_tcgen05_guardrail_trap_col_being_dealloced_not_returned_by_alloc) ;  /* 0x0000004000207944 */ /* 0x020fea0003c00000 */
[----:B------:R-:W-:Y:S05]  /*4b70*/  BRA `(.L_x_88) ;  /* 0x0000000000087947 */ /* 0x000fea0003800000 */
.L_x_86:
[----:B------:R-:W-:Y:S02]  /*4b80*/  MOV R2, 0x4ba0 ;  /* 0x00004ba000027802 */ /* 0x000fe40000000f00 */
[----:B-----5:R-:W-:Y:S05]  /*4b90*/  CALL.REL.NOINC `($__internal_2_$__cuda_sm10x_tcgen05_guardrail_trap_unallocated_columns_being_dealloced) ;  /* 0x00000040002c7944 */ /* 0x020fea0003c00000 */
.L_x_88:
[----:B------:R-:W-:Y:S01]  /*4ba0*/  NOP ;  /* 0x0000000000007918 */ /* 0x000fe20000000000 */
[----:B---3--:R-:W-:Y:S05]  /*4bb0*/  EXIT ;  /* 0x000000000000794d */ /* 0x008fea0003800000 */
.L_x_59:
[----:B------:R-:W-:-:S09]  /*4bc0*/  UISETP.NE.OR UP5, UPT, UR10, 0x3, !UP5 ;  /* 0x000000030a00788c */ /* 0x000fd2000efa5670 */
[----:B------:R-:W-:Y:S05]  /*4bd0*/  BRA.U UP5, `(.L_x_89) ;  /* 0x0000000d05e87547 */ /* 0x000fea000b800000 */
[----:B------:R-:W1:Y:S01]  /*4be0*/  LDC R0, c[0x0][0xb30] ;  /* 0x0002cc00ff007b82 */ /* 0x000e620000000800 */
[----:B------:R-:W2:Y:S01]  /*4bf0*/  LDCU.64 UR4, c[0x0][0x888] ;  /* 0x00011100ff0477ac */ /* 0x000ea20008000a00 */
[----:B------:R-:W-:Y:S02]  /*4c00*/  HFMA2 R25, -RZ, RZ, 0, 0 ;  /* 0x00000000ff197431 */ /* 0x000fe400000001ff */
[----:B------:R-:W-:Y:S01]  /*4c10*/  IMAD.MOV.U32 R34, RZ, RZ, 0x1 ;  /* 0x00000001ff227424 */ /* 0x000fe200078e00ff */
[----:B------:R-:W-:Y:S01]  /*4c20*/  MOV R23, 0x1000 ;  /* 0x0000100000177802 */ /* 0x000fe20000000f00 */
[----:B------:R-:W3:Y:S01]  /*4c30*/  LDCU.64 UR22, c[0x0][0x890] ;  /* 0x00011200ff1677ac */ /* 0x000ee20008000a00 */
[----:B------:R-:W-:Y:S01]  /*4c40*/  IMAD.MOV.U32 R27, RZ, RZ, RZ ;  /* 0x000000ffff1b7224 */ /* 0x000fe200078e00ff */
[----:B------:R-:W4:Y:S01]  /*4c50*/  LDC R19, c[0x0][0x370] ;  /* 0x0000dc00ff137b82 */ /* 0x000f220000000800 */
[----:B------:R-:W-:Y:S01]  /*4c60*/  UMOV UR7, 0x400 ;  /* 0x0000040000077882 */ /* 0x000fe20000000000 */
[----:B------:R-:W-:-:S02]  /*4c70*/  UPLOP3.LUT UP1, UPT, UPT, UPT, UPT, 0x40, 0x4 ;  /* 0x000000000004789c */ /* 0x000fc40003f2e870 */
[----:B------:R-:W-:Y:S01]  /*4c80*/  ULEA UR7, UR47, UR7, 0x18 ;  /* 0x000000072f077291 */ /* 0x000fe2000f8ec0ff */
[----:B------:R-:W-:-:S03]  /*4c90*/  UMOV UR8, URZ ;  /* 0x000000ff00087c82 */ /* 0x000fc60008000000 */
[----:B------:R-:W4:Y:S01]  /*4ca0*/  LDC R2, c[0x0][0xb0c] ;  /* 0x0002c300ff027b82 */ /* 0x000f220000000800 */
[----:B--2---:R-:W-:Y:S02]  /*4cb0*/  UISETP.NE.U32.AND UP4, UPT, UR4, URZ, UPT ;  /* 0x000000ff0400728c */ /* 0x004fe4000bf85070 */
[----:B---3--:R-:W-:-:S05]  /*4cc0*/  UISETP.NE.U32.AND UP5, UPT, UR22, URZ, UPT ;  /* 0x000000ff1600728c */ /* 0x008fca000bfa5070 */
[----:B------:R-:W2:Y:S01]  /*4cd0*/  LDC R18, c[0x0][0xb20] ;  /* 0x0002c800ff127b82 */ /* 0x000ea20000000800 */
[----:B-1----:R-:W-:Y:S01]  /*4ce0*/  ISETP.NE.AND P1, PT, R0, 0x1, PT ;  /* 0x000000010000780c */ /* 0x002fe20003f25270 */
[----:B------:R-:W-:Y:S02]  /*4cf0*/  UISETP.NE.AND.EX UP4, UPT, UR5, URZ, UPT, UP4 ;  /* 0x000000ff0500728c */ /* 0x000fe4000bf85340 */
[----:B------:R-:W-:-:S04]  /*4d00*/  UISETP.NE.AND.EX UP5, UPT, UR23, URZ, UPT, UP5 ;  /* 0x000000ff1700728c */ /* 0x000fc8000bfa5350 */
[----:B-----5:R-:W1:Y:S08]  /*4d10*/  LDC.64 R32, c[0x0][0x348] ;  /* 0x0000d200ff207b82 */ /* 0x020e700000000a00 */
[----:B------:R-:W3:Y:S08]  /*4d20*/  LDC.64 R16, c[0x0][0xb10] ;  /* 0x0002c400ff107b82 */ /* 0x000ef00000000a00 */
[----:B------:R-:W1:Y:S08]  /*4d30*/  LDC.64 R6, c[0x0][0xb18] ;  /* 0x0002c600ff067b82 */ /* 0x000e700000000a00 */
[----:B------:R-:W1:Y:S08]  /*4d40*/  LDC.64 R4, c[0x0][0xb28] ;  /* 0x0002ca00ff047b82 */ /* 0x000e700000000a00 */
[----:B--2-4-:R-:W1:Y:S02]  /*4d50*/  LDC R22, c[0x0][0x374] ;  /* 0x0000dd00ff167b82 */ /* 0x014e640000000800 */
.L_x_98:
[----:B------:R-:W-:Y:S02]  /*4d60*/  LEA R0, R27, UR7, 0x3 ;  /* 0x000000071b007c11 */ /* 0x000fe4000f8e18ff */
[----:B------:R-:W-:Y:S02]  /*4d70*/  SHF.L.U32 R3, R25, 0x1f, RZ ;  /* 0x0000001f19037819 */ /* 0x000fe400000006ff */
[----:B------:R-:W-:Y:S02]  /*4d80*/  LEA R28, R27, UR7, 0x4 ;  /* 0x000000071b1c7c11 */ /* 0x000fe4000f8e20ff */
[----:B--2---:R-:W2:Y:S02]  /*4d90*/  SYNCS.PHASECHK.TRANS64.TRYWAIT P0, [R0+URZ+0x80], R3 ;  /* 0x00008003000075a7 */ /* 0x004ea400080011ff */
[----:B--2---:R-:W-:Y:S05]  /*4da0*/  @!P0 BRA `(.L_x_90) ;  /* 0x0000003800b48947 */ /* 0x004fea0003800000 */
.L_x_167:
[----:B------:R-:W-:Y:S01]  /*4db0*/  ISETP.GE.AND P0, PT, R26, 0x1, PT ;  /* 0x000000011a00780c */ /* 0x000fe20003f06270 */
[----:B------:R-:W4:Y:S01]  /*4dc0*/  LDS.128 R28, [R28+0x110] ;  /* 0x000110001c1c7984 */ /* 0x000f220000000c00 */
[----:B--2---:R-:W-:Y:S01]  /*4dd0*/  VIADD R0, R0, 0x90 ;  /* 0x0000009000007836 */ /* 0x004fe20000000000 */
[----:B------:R-:W-:Y:S01]  /*4de0*/  @!PT LDS RZ, [RZ] ;  /* 0x00000000fffff984 */ /* 0x000fe20000000800 */
[----:B------:R-:W-:Y:S01]  /*4df0*/  @!PT LDS RZ, [RZ] ;  /* 0x00000000fffff984 */ /* 0x000fe20000000800 */
[----:B------:R-:W-:Y:S01]  /*4e00*/  @!PT LDS RZ, [RZ] ;  /* 0x00000000fffff984 */ /* 0x000fe20000000800 */
[----:B------:R-:W-:Y:S01]  /*4e10*/  @!PT LDS RZ, [RZ] ;  /* 0x00000000fffff984 */ /* 0x000fe20000000800 */
[----:B------:R2:W-:Y:S06]  /*4e20*/  MEMBAR.ALL.CTA ;  /* 0x0000000000007992 */ /* 0x0005ec0000008000 */
[----:B--2---:R-:W2:Y:S01]  /*4e30*/  FENCE.VIEW.ASYNC.S ;  /* 0x00000000000073c6 */ /* 0x004ea20000000000 */
[----:B------:R-:W-:Y:S04]  /*4e40*/  PRMT R0, RZ, 0x654, R0 ;  /* 0x00000654ff007816 */ /* 0x000fe80000000000 */
[----:B--2---:R2:W-:Y:S01]  /*4e50*/  SYNCS.ARRIVE.TRANS64.RED.A1T0 RZ, [R0+URZ], RZ ;  /* 0x000000ff00ff79a7 */ /* 0x0045e200081004ff */
[----:B----4-:R-:W-:Y:S11]  /*4e60*/  LOP3.LUT P3, RZ, R30, 0x1, RZ, 0xc0, !PT ;  /* 0x000000011eff7812 */ /* 0x010ff6000786c0ff */
[----:B------:R-:W-:Y:S02]  /*4e70*/  @!UPT UIADD3 URZ, UPT, UPT, URZ, URZ, URZ ;  /* 0x000000fffffff290 */ /* 0x000fe4000fffe0ff */
[----:B------:R-:W-:Y:S02]  /*4e80*/  @P3 MOV R13, R28 ;  /* 0x0000001c000d3202 */ /* 0x000fe40000000f00 */
[----:B------:R-:W-:Y:S01]  /*4e90*/  @P3 LOP3.LUT R8, R29, 0xffff, RZ, 0xc0, !PT ;  /* 0x0000ffff1d083812 */ /* 0x000fe200078ec0ff */
[----:B--2---:R-:W-:Y:S06]  /*4ea0*/  @!P0 BRA `(.L_x_91) ;  /* 0x0000000000a48947 */ /* 0x004fec0003800000 */
[----:B-1----:R-:W-:Y:S01]  /*4eb0*/  IMAD.HI.U32 R37, R22, R7, RZ ;  /* 0x0000000716257227 */ /* 0x002fe200078e00ff */
[----:B------:R-:W-:Y:S02]  /*4ec0*/  ISETP.NE.AND P0, PT, R6, 0x1, PT ;  /* 0x000000010600780c */ /* 0x000fe40003f05270 */
[----:B------:R-:W-:Y:S01]  /*4ed0*/  ISETP.NE.AND P2, PT, R26, 0x1, PT ;  /* 0x000000011a00780c */ /* 0x000fe20003f45270 */
[----:B---3--:R-:W-:Y:S01]  /*4ee0*/  IMAD.HI.U32 R36, R19, R16, RZ ;  /* 0x0000001013247227 */ /* 0x008fe200078e00ff */
[----:B------:R-:W-:Y:S02]  /*4ef0*/  SHF.R.U32.HI R37, RZ, R18, R37 ;  /* 0x00000012ff257219 */ /* 0x000fe40000011625 */
[----:B------:R-:W-:Y:S01]  /*4f00*/  ISETP.NE.AND P4, PT, R2, 0x1, PT ;  /* 0x000000010200780c */ /* 0x000fe20003f85270 */
[----:B------:R-:W-:Y:S01]  /*4f10*/  IMAD.HI.U32 R38, R13, R16, RZ ;  /* 0x000000100d267227 */ /* 0x000fe200078e00ff */
[----:B------:R-:W-:Y:S02]  /*4f20*/  SHF.R.U32.HI R36, RZ, R17, R36 ;  /* 0x00000011ff247219 */ /* 0x000fe40000011624 */
[----:B------:R-:W-:Y:S01]  /*4f30*/  SEL R3, R22, R37, !P0 ;  /* 0x0000002516037207 */ /* 0x000fe20004000000 */
[C---:B------:R-:W-:Y:S01]  /*4f40*/  IMAD.HI.U32 R37, R8.reuse, R7, RZ ;  /* 0x0000000708257227 */ /* 0x040fe200078e00ff */
[----:B------:R-:W-:Y:S02]  /*4f50*/  SEL R11, R19, R36, !P4 ;  /* 0x00000024130b7207 */ /* 0x000fe40006000000 */
[----:B------:R-:W-:Y:S01]  /*4f60*/  SHF.R.U32.HI R38, RZ, R17, R38 ;  /* 0x00000011ff267219 */ /* 0x000fe20000011626 */
[----:B------:R-:W-:Y:S01]  /*4f70*/  IMAD.HI.U32 R40, R3, R4, RZ ;  /* 0x0000000403287227 */ /* 0x000fe200078e00ff */
[----:B------:R-:W-:Y:S03]  /*4f80*/  SHF.R.U32.HI R37, RZ, R18, R37 ;  /* 0x00000012ff257219 */ /* 0x000fe60000011625 */
[----:B------:R-:W-:Y:S01]  /*4f90*/  IMAD.HI.U32 R36, R11, R4, RZ ;  /* 0x000000040b247227 */ /* 0x000fe200078e00ff */
[----:B------:R-:W-:Y:S02]  /*4fa0*/  @P2 SHF.R.U32.HI R3, RZ, R5, R40 ;  /* 0x00000005ff032219 */ /* 0x000fe40000011628 */
[----:B------:R-:W-:Y:S02]  /*4fb0*/  SEL R9, R8, R37, !P0 ;  /* 0x0000002508097207 */ /* 0x000fe40004000000 */
[----:B------:R-:W-:Y:S01]  /*4fc0*/  @P2 SHF.R.U32.HI R11, RZ, R5, R36 ;  /* 0x00000005ff0b2219 */ /* 0x000fe20000011624 */
[C---:B------:R-:W-:Y:S01]  /*4fd0*/  IMAD R10, R26.reuse, R3, RZ ;  /* 0x000000031a0a7224 */ /* 0x040fe200078e02ff */
[----:B------:R-:W-:Y:S01]  /*4fe0*/  SEL R3, R13, R38, !P4 ;  /* 0x000000260d037207 */ /* 0x000fe20006000000 */
[C---:B------:R-:W-:Y:S03]  /*4ff0*/  IMAD.HI.U32 R14, R9.reuse, R4, RZ ;  /* 0x00000004090e7227 */ /* 0x040fe600078e00ff */
[----:B------:R-:W-:Y:S01]  /*5000*/  ISETP.GE.AND P0, PT, R9, R10, PT ;  /* 0x0000000a0900720c */ /* 0x000fe20003f06270 */
[C---:B------:R-:W-:Y:S01]  /*5010*/  IMAD R12, R26.reuse, R11, RZ ;  /* 0x0000000b1a0c7224 */ /* 0x040fe200078e02ff */
[-C--:B------:R-:W-:Y:S04]  /*5020*/  SHF.R.U32.HI R14, RZ, R5.reuse, R14 ;  /* 0x00000005ff0e7219 */ /* 0x080fe8000001160e */
[----:B------:R-:W-:Y:S02]  /*5030*/  ISETP.GE.OR P0, PT, R3, R12, P0 ;  /* 0x0000000c0300720c */ /* 0x000fe40000706670 */
[----:B------:R-:W-:Y:S05]  /*5040*/  SEL R15, R9, R14, !P2 ;  /* 0x0000000e090f7207 */ /* 0x000fea0005000000 */
[----:B------:R-:W-:Y:S04]  /*5050*/  IMAD.MOV R14, RZ, RZ, -R15 ;  /* 0x000000ffff0e7224 */ /* 0x000fe800078e0a0f */
[----:B------:R-:W-:Y:S02]  /*5060*/  IMAD R14, R26, R14, R9 ;  /* 0x0000000e1a0e7224 */ /* 0x000fe400078e0209 */
[C---:B------:R-:W-:Y:S05]  /*5070*/  @!P0 IMAD.HI.U32 R10, R3.reuse, R4, RZ ;  /* 0x00000004030a8227 */ /* 0x040fea00078e00ff */
[----:B------:R-:W-:Y:S04]  /*5080*/  @!P0 SHF.R.U32.HI R10, RZ, R5, R10 ;  /* 0x00000005ff0a8219 */ /* 0x000fe8000001160a */
[----:B------:R-:W-:Y:S01]  /*5090*/  @!P0 SEL R0, R3, R10, !P2 ;  /* 0x0000000a03008207 */ /* 0x000fe20005000000 */
[----:B------:R-:W-:Y:S03]  /*50a0*/  IMAD.MOV R10, RZ, RZ, -R3 ;  /* 0x000000ffff0a7224 */ /* 0x000fe600078e0a03 */
[----:B------:R-:W-:Y:S01]  /*50b0*/  @!P0 IADD3 R15, PT, PT, R15, -R0, RZ ;  /* 0x800000000f0f8210 */ /* 0x000fe20007ffe0ff */
[----:B------:R-:W-:Y:S01]  /*50c0*/  @!P0 IMAD R0, R11, R14, R0 ;  /* 0x0000000e0b008224 */ /* 0x000fe200078e0200 */
[----:B------:R-:W-:Y:S01]  /*50d0*/  IADD3 R11, PT, PT, -R9, RZ, RZ ;  /* 0x000000ff090b7210 */ /* 0x000fe20007ffe1ff */
[----:B------:R-:W-:Y:S02]  /*50e0*/  IMAD R13, R2, R10, R13 ;  /* 0x0000000a020d7224 */ /* 0x000fe400078e020d */
[----:B------:R-:W-:Y:S02]  /*50f0*/  @!P0 IMAD R9, R15, R26, R3 ;  /* 0x0000001a0f098224 */ /* 0x000fe400078e0203 */
[----:B------:R-:W-:Y:S02]  /*5100*/  @!P0 IMAD.MOV.U32 R3, RZ, RZ, R0 ;  /* 0x000000ffff038224 */ /* 0x000fe400078e0000 */
[----:B------:R-:W-:Y:S02]  /*5110*/  IMAD R8, R6, R11, R8 ;  /* 0x0000000b06087224 */ /* 0x000fe400078e0208 */
[----:B------:R-:W-:Y:S02]  /*5120*/  IMAD R13, R3, R2, R13 ;  /* 0x00000002030d7224 */ /* 0x000fe400078e020d */
[----:B------:R-:W-:Y:S02]  /*5130*/  IMAD R8, R9, R6, R8 ;  /* 0x0000000609087224 */ /* 0x000fe400078e0208 */
.L_x_91:
[----:B------:R-:W-:Y:S05]  /*5140*/  BRA.U UP1, `(.L_x_92) ;  /* 0x0000000101107547 */ /* 0x000fea000b800000 */
[----:B------:R-:W-:Y:S04]  /*5150*/  MOV R0, UR37 ;  /* 0x0000002500007c02 */ /* 0x000fe80008000f00 */
[----:B------:R-:W-:Y:S04]  /*5160*/  SHF.L.U32 R3, R0, 0x1f, RZ ;  /* 0x0000001f00037819 */ /* 0x000fe800000006ff */
[----:B------:R-:W2:Y:S02]  /*5170*/  SYNCS.PHASECHK.TRANS64.TRYWAIT P0, [UR7+0x78], R3 ;  /* 0x00007803ff0075a7 */ /* 0x000ea40008001107 */
[----:B--2---:R-:W-:Y:S05]  /*5180*/  @!P0 BRA `(.L_x_93) ;  /* 0x0000003400d08947 */ /* 0x004fea0003800000 */
.L_x_92:
[----:B------:R-:W-:Y:S02]  /*5190*/  R2UR UR27, R21 ;  /* 0x00000000151b72ca */ /* 0x000fe400000e0000 */
[----:B------:R-:W-:Y:S02]  /*51a0*/  R2UR UR26, R20 ;  /* 0x00000000141a72ca */ /* 0x000fe400000e0000 */
[----:B------:R-:W-:Y:S04]  /*51b0*/  ISETP.NE.U32.AND P2, PT, RZ, UR22, PT ;  /* 0x00000016ff007c0c */ /* 0x000fe8000bf45070 */
[----:B------:R-:W-:Y:S05]  /*51c0*/  ISETP.NE.AND.EX P2, PT, RZ, UR23, PT, P2 ;  /* 0x00000017ff007c0c */ /* 0x000fea000bf45320 */
[----:B------:R-:W-:Y:S02]  /*51d0*/  USHF.L.U32 UR27, UR27, 0x6, URZ ;  /* 0x000000061b1b7899 */ /* 0x000fe400080006ff */
[----:B------:R-:W-:Y:S01]  /*51e0*/  USHF.L.U32 UR26, UR26, 0x6, URZ ;  /* 0x000000061a1a7899 */ /* 0x000fe200080006ff */
[----:B------:R-:W-:Y:S11]  /*51f0*/  BRA.U !UP5, `(.L_x_94) ;  /* 0x000000010d347547 */ /* 0x000ff6000b800000 */
[----:B------:R-:W-:Y:S01]  /*5200*/  UPLOP3.LUT UP0, UPT, UPT, UPT, UP4, 0x80, 0x8 ;  /* 0x000000000008789c */ /* 0x000fe20003f0f040 */
[----:B--2---:R-:W-:Y:S02]  /*5210*/  HFMA2 R0, -RZ, RZ, 0, 5.9604644775390625e-08 ;  /* 0x00000001ff007431 */ /* 0x004fe400000001ff */
[----:B------:R-:W-:Y:S03]  /*5220*/  IMAD.MOV.U32 R59, RZ, RZ, 0x1 ;  /* 0x00000001ff3b7424 */ /* 0x000fe600078e00ff */
[----:B------:R-:W-:Y:S05]  /*5230*/  PLOP3.LUT P0, PT, PT, PT, UP0, 0x80, 0x8 ;  /* 0x000000000008781c */ /* 0x000fea0003f0f008 */
[----:B------:R-:W2:Y:S01]  /*5240*/  @UP0 LDCU.64 UR4, c[0x0][0x888] ;  /* 0x00011100ff0407ac */ /* 0x000ea20008000a00 */
[----:B------:R-:W-:Y:S07]  /*5250*/  @UP0 UIMAD UR6, UR60, UR22, URZ ;  /* 0x000000163c0602a4 */ /* 0x000fee000f8e02ff */
[----:B------:R-:W-:Y:S01]  /*5260*/  @!P0 PRMT R59, R0, 0x7610, R59 ;  /* 0x00007610003b8816 */ /* 0x000fe2000000003b */
[----:B--2---:R-:W-:Y:S06]  /*5270*/  @UP0 UIMAD.WIDE UR4, UR6, 0x4, UR4 ;  /* 0x00000004060408a5 */ /* 0x004fec000f8e0204 */
[----:B------:R-:W-:Y:S01]  /*5280*/  IMAD.U32 R10, RZ, RZ, UR4 ;  /* 0x00000004ff0a7e24 */ /* 0x000fe2000f8e00ff */
[----:B------:R-:W-:Y:S04]  /*5290*/  MOV R11, UR5 ;  /* 0x00000005000b7c02 */ /* 0x000fe80008000f00 */
[----:B------:R-:W2:Y:S01]  /*52a0*/  @!UP0 LDCU UR4, c[0x0][0x880] ;  /* 0x00011000ff0487ac */ /* 0x000ea20008000800 */
[----:B------:R4:W5:Y:S02]  /*52b0*/  @P0 LDG.E R35, desc[UR56][R10.64] ;  /* 0x000000380a230981 */ /* 0x000964000c1e1900 */
[----:B--2-4-:R-:W-:Y:S07]  /*52c0*/  @!P0 IMAD.U32 R35, RZ, RZ, UR4 ;  /* 0x00000004ff238e24 */ /* 0x014fee000f8e00ff */
.L_x_94:
[----:B-----5:R-:W-:Y:S01]  /*52d0*/  @!P2 FSETP.EQ.AND P0, PT, R35, RZ, PT ;  /* 0x000000ff2300a20b */ /* 0x020fe20003f02000 */
[----:B------:R-:W-:Y:S01]  /*52e0*/  @!UPT UIADD3 URZ, UPT, UPT, URZ, URZ, URZ ;  /* 0x000000fffffff290 */ /* 0x000fe2000fffe0ff */
[----:B------:R-:W-:Y:S11]  /*52f0*/  @!P2 BRA `(.L_x_95) ;  /* 0x000000000014a947 */ /* 0x000ff60003800000 */
[----:B------:R-:W-:Y:S02]  /*5300*/  LOP3.LUT P2, RZ, R59, 0xff, RZ, 0xc0, !PT ;  /* 0x000000ff3bff7812 */ /* 0x000fe4000784c0ff */
[----:B------:R-:W-:Y:S04]  /*5310*/  PLOP3.LUT P0, PT, PT, PT, UP0, 0x80, 0x8 ;  /* 0x000000000008781c */ /* 0x000fe80003f0f008 */
[----:B------:R-:W-:Y:S07]  /*5320*/  PLOP3.LUT P0, PT, P0, PT, PT, 0x8, 0x80 ;  /* 0x000000000080781c */ /* 0x000fee000070e170 */
[----:B------:R-:W-:Y:S11]  /*5330*/  @P2 FSETP.EQ.AND P0, PT, R35, RZ, PT ;  /* 0x000000ff2300220b */ /* 0x000ff60003f02000 */
[----:B------:R-:W-:Y:S02]  /*5340*/  @!UPT UIADD3 URZ, UPT, UPT, URZ, URZ, URZ ;  /* 0x000000fffffff290 */ /* 0x000fe4000fffe0ff */
.L_x_95:
[----:B------:R-:W-:Y:S01]  /*5350*/  ULEA UR4, UR8, UR7, 0x3 ;  /* 0x0000000708047291 */ /* 0x000fe2000f8e18ff */
[----:B--2---:R-:W-:Y:S02]  /*5360*/  SHF.L.U32 R3, R34, 0x1f, RZ ;  /* 0x0000001f22037819 */ /* 0x004fe400000006ff */
[----:B------:R-:W-:Y:S04]  /*5370*/  ELECT P4, URZ, PT ;  /* 0x0000000000ff782f */ /* 0x000fe80003880000 */
[----:B------:R-:W-:Y:S02]  /*5380*/  PLOP3.LUT P4, PT, P0, P4, PT, 0xf2, 0x2f ;  /* 0x00000000002f781c */ /* 0x000fe40000789e72 */
[----:B------:R-:W2:Y:S11]  /*5390*/  SYNCS.PHASECHK.TRANS64.TRYWAIT P2, [UR4+0x58], R3 ;  /* 0x00005803ff0075a7 */ /* 0x000eb60008041104 */
[----:B-1----:R-:W-:Y:S05]  /*53a0*/  @!P4 IADD3 R20, P0, PT, R32, 0x580, RZ ;  /* 0x000005802014c810 */ /* 0x002fea0007f1e0ff */
[----:B------:R-:W-:Y:S01]  /*53b0*/  @!P4 IMAD.X R12, RZ, RZ, R33, P0 ;  /* 0x000000ffff0cc224 */ /* 0x000fe200000e0621 */
[----:B--2---:R-:W-:Y:S07]  /*53c0*/  @!P2 BRA `(.L_x_96) ;  /* 0x000000340058a947 */ /* 0x004fee0003800000 */
.L_x_170:
[----:B------:R-:W2:Y:S01]  /*53d0*/  LDC.64 R14, c[0x0][0xb10] ;  /* 0x0002c400ff0e7b82 */ /* 0x000ea20000000a00 */
[----:B------:R-:W-:Y:S01]  /*53e0*/  @!P4 R2UR UR6, R12 ;  /* 0x000000000c06c2ca */ /* 0x000fe200000e0000 */
[----:B------:R-:W-:Y:S01]  /*53f0*/  VOTEU.ALL UP3, P4 ;  /* 0x0000000000ff7886 */ /* 0x000fe20002060000 */
[----:B------:R-:W-:Y:S01]  /*5400*/  @!P4 R2UR UR9, R20 ;  /* 0x000000001409c2ca */ /* 0x000fe200000e0000 */
[----:B------:R-:W-:Y:S01]  /*5410*/  UIADD3 UR5, UPT, UPT, UR8, 0x1, URZ ;  /* 0x0000000108057890 */ /* 0x000fe2000fffe0ff */
[----:B------:R-:W-:Y:S03]  /*5420*/  @P3 SHF.R.U32.HI R24, RZ, 0x10, R29 ;  /* 0x00000010ff183819 */ /* 0x000fe6000001161d */
[----:B------:R-:W4:Y:S01]  /*5430*/  LDC.64 R10, c[0x0][0xb18] ;  /* 0x0002c600ff0a7b82 */ /* 0x000f220000000a00 */
[----:B------:R-:W-:Y:S01]  /*5440*/  @!UP3 ULEA UR8, UR8, UR7, 0xc ;  /* 0x000000070808b291 */ /* 0x000fe2000f8e60ff */
[----:B------:R-:W-:Y:S01]  /*5450*/  VIADD R27, R27, 0x1 ;  /* 0x000000011b1b7836 */ /* 0x000fe20000000000 */
[----:B------:R-:W-:Y:S02]  /*5460*/  UIADD3 UR25, UPT, UPT, UR4, 0x40, URZ ;  /* 0x0000004004197890 */ /* 0x000fe4000fffe0ff */
[----:B------:R-:W-:Y:S03]  /*5470*/  @!UP3 UIADD3 UR24, UPT, UPT, UR8, 0x200, URZ ;  /* 0x000002000818b890 */ /* 0x000fe6000fffe0ff */
[----:B-1----:R-:W1:Y:S01]  /*5480*/  @!P1 LDC R0, c[0x0][0xb20] ;  /* 0x0002c800ff009b82 */ /* 0x002e620000000800 */
[----:B------:R-:W-:Y:S01]  /*5490*/  VOTEU.ALL UP2, P4 ;  /* 0x0000000000ff7886 */ /* 0x000fe20002040000 */
[----:B------:R-:W-:Y:S01]  /*54a0*/  IMAD.U32 R21, RZ, RZ, UR6 ;  /* 0x00000006ff157e24 */ /* 0x000fe2000f8e00ff */
[----:B------:R-:W-:Y:S05]  /*54b0*/  UMOV UR18, 0x0 ;  /* 0x0000000000127882 */ /* 0x000fea0000000000 */
[----:B------:R-:W5:Y:S01]  /*54c0*/  @!P1 LDC R3, c[0x0][0xb0c] ;  /* 0x0002c300ff039b82 */ /* 0x000f620000000800 */
[----:B------:R-:W-:Y:S01]  /*54d0*/  IMAD.U32 R20, RZ, RZ, UR9 ;  /* 0x00000009ff147e24 */ /* 0x000fe2000f8e00ff */
[----:B------:R-:W-:Y:S01]  /*54e0*/  UMOV UR19, 0x10000000 ;  /* 0x1000000000137882 */ /* 0x000fe20000000000 */
[----:B------:R-:W-:Y:S01]  /*54f0*/  @!P4 R2UR UR15, R21 ;  /* 0x00000000150fc2ca */ /* 0x000fe200000e0000 */
[----:B------:R-:W-:Y:S01]  /*5500*/  UMOV UR28, UR60 ;  /* 0x0000003c001c7c82 */ /* 0x000fe20008000000 */
[----:B------:R-:W-:Y:S01]  /*5510*/  @!UP3 UIADD3 UR10, UPT, UPT, UR26, 0x20, URZ ;  /* 0x000000201a0ab890 */ /* 0x000fe2000fffe0ff */
[----:B------:R-:W-:Y:S01]  /*5520*/  @!P4 R2UR UR14, R20 ;  /* 0x00000000140ec2ca */ /* 0x000fe200000e0000 */
[----:B------:R-:W-:Y:S01]  /*5530*/  @!UP3 UIADD3 UR8, UPT, UPT, UR8, 0xa00, URZ ;  /* 0x00000a000808b890 */ /* 0x000fe2000fffe0ff */
[----:B------:R-:W-:Y:S01]  /*5540*/  @!P4 IMAD.MOV.U32 R20, RZ, RZ, 0x1000 ;  /* 0x00001000ff14c424 */ /* 0x000fe200078e00ff */
[----:B------:R-:W-:Y:S01]  /*5550*/  VOTEU.ALL UP1, P4 ;  /* 0x0000000000ff7886 */ /* 0x000fe20002020000 */
[----:B------:R-:W-:Y:S01]  /*5560*/  UMOV UR11, UR27 ;  /* 0x0000001b000b7c82 */ /* 0x000fe20008000000 */
[----:B------:R-:W-:Y:S01]  /*5570*/  UMOV UR12, UR60 ;  /* 0x0000003c000c7c82 */ /* 0x000fe20008000000 */
[----:B------:R-:W-:Y:S01]  /*5580*/  UMOV UR9, UR25 ;  /* 0x0000001900097c82 */ /* 0x000fe20008000000 */
[----:B------:R-:W-:Y:S02]  /*5590*/  UISETP.NE.AND UP6, UPT, UR5, 0x3, UPT ;  /* 0x000000030500788c */ /* 0x000fe4000bfc5270 */
[----:B------:R-:W-:Y:S02]  /*55a0*/  UPRMT UR16, UR47, 0x654, UR25 ;  /* 0x000006542f107896 */ /* 0x000fe40008000019 */
[----:B------:R-:W-:Y:S02]  /*55b0*/  USEL UR13, UR5, URZ, UP6 ;  /* 0x000000ff050d7287 */ /* 0x000fe4000b000000 */
[----:B------:R1:W-:Y:S01]  /*55c0*/  @!UP2 UTMALDG.3D [UR24], [UR14], desc[UR18] ;  /* 0x000012180e00a5b4 */ /* 0x0003e20008011000 */
[----:B------:R-:W-:Y:S02]  /*55d0*/  USEL UR5, URZ, 0x1, UP6 ;  /* 0x00000001ff057887 */ /* 0x000fe4000b000000 */
[----:B------:R-:W-:Y:S01]  /*55e0*/  ULEA UR6, UR13, UR7, 0x3 ;  /* 0x000000070d067291 */ /* 0x000fe2000f8e18ff */
[----:B-----5:R-:W-:Y:S01]  /*55f0*/  @!P1 ISETP.NE.AND P2, PT, R3, 0x1, PT ;  /* 0x000000010300980c */ /* 0x020fe20003f45270 */
[C---:B--2---:R-:W-:Y:S03]  /*5600*/  @!P1 IMAD.HI.U32 R14, R13.reuse, R14, RZ ;  /* 0x0000000e0d0e9227 */ /* 0x044fe600078e00ff */
[----:B------:R-:W-:Y:S01]  /*5610*/  LOP3.LUT R34, R34, UR5, RZ, 0x3c, !PT ;  /* 0x0000000522227c12 */ /* 0x000fe2000f8e3cff */
[----:B------:R2:W-:Y:S01]  /*5620*/  @!UP1 UTMALDG.3D [UR8], [UR14], desc[UR18] ;  /* 0x000012080e0095b4 */ /* 0x0005e20008011000 */
[----:B------:R2:W-:Y:S01]  /*5630*/  @!P4 SYNCS.ARRIVE.TRANS64.RED.A0TR RZ, [UR4+0x40], R20 ;  /* 0x00004014ffffc9a7 */ /* 0x0005e20008300404 */
[----:B----4-:R-:W-:Y:S01]  /*5640*/  @!P1 IMAD.HI.U32 R11, R8, R11, RZ ;  /* 0x0000000b080b9227 */ /* 0x010fe200078e00ff */
[----:B------:R-:W-:Y:S02]  /*5650*/  SHF.L.U32 R12, R34, 0x1f, RZ ;  /* 0x0000001f220c7819 */ /* 0x000fe400000006ff */
[----:B------:R-:W-:Y:S02]  /*5660*/  @!P1 SHF.R.U32.HI R14, RZ, R15, R14 ;  /* 0x0000000fff0e9219 */ /* 0x000fe4000001160e */
[----:B-1----:R-:W-:Y:S02]  /*5670*/  @!P1 SHF.R.U32.HI R9, RZ, R0, R11 ;  /* 0x00000000ff099219 */ /* 0x002fe4000001160b */
[----:B------:R-:W-:Y:S02]  /*5680*/  @!P1 ISETP.NE.AND P0, PT, R10, 0x1, PT ;  /* 0x000000010a00980c */ /* 0x000fe40003f05270 */
[----:B------:R-:W-:Y:S02]  /*5690*/  @!P1 SEL R14, R13, R14, !P2 ;  /* 0x0000000e0d0e9207 */ /* 0x000fe40005000000 */
[----:B------:R-:W-:Y:S01]  /*56a0*/  @!P1 SEL R9, R8, R9, !P0 ;  /* 0x0000000908099207 */ /* 0x000fe20004000000 */
[----:B------:R-:W-:Y:S04]  /*56b0*/  SYNCS.ARRIVE.TRANS64.RED.A1T0 RZ, [UR16], RZ ;  /* 0x000000ffffff79a7 */ /* 0x000fe80008100410 */
[----:B------:R-:W-:Y:S02]  /*56c0*/  @!P1 IMAD.IADD R0, R9, 0x1, -R14 ;  /* 0x0000000109009824 */ /* 0x000fe400078e0a0e */
[----:B------:R-:W-:Y:S02]  /*56d0*/  @!P1 IMAD.IADD R9, R14, 0x1, -R9 ;  /* 0x000000010e099824 */ /* 0x000fe400078e0a09 */
[----:B------:R-:W-:Y:S02]  /*56e0*/  @!P1 IMAD R13, R0, R3, R13 ;  /* 0x00000003000d9224 */ /* 0x000fe400078e020d */
[----:B------:R-:W-:Y:S01]  /*56f0*/  @!P1 IMAD R8, R9, R10, R8 ;  /* 0x0000000a09089224 */ /* 0x000fe200078e0208 */
[----:B------:R-:W1:Y:S02]  /*5700*/  SYNCS.PHASECHK.TRANS64.TRYWAIT P5, [UR6+0x58], R12 ;  /* 0x0000580cff0075a7 */ /* 0x000e6400080a1106 */
[----:B-12---:R-:W-:Y:S05]  /*5710*/  @!P5 BRA `(.L_x_97) ;  /* 0x00000030009cd947 */ /* 0x006fea0003800000 */
.L_x_172:
[----:B------:R-:W-:Y:S01]  /*5720*/  UIADD3 UR17, UPT, UPT, UR6, 0x40, URZ ;  /* 0x0000004006117890 */ /* 0x000fe2000fffe0ff */
[----:B-1----:R-:W-:Y:S01]  /*5730*/  @!P4 IADD3 R3, P0, PT, R32, 0x580, RZ ;  /* 0x000005802003c810 */ /* 0x002fe20007f1e0ff */
[----:B------:R-:W-:Y:S01]  /*5740*/  VOTEU.ALL UP2, P4 ;  /* 0x0000000000ff7886 */ /* 0x000fe20002040000 */
[----:B------:R-:W-:Y:S01]  /*5750*/  UMOV UR24, 0x0 ;  /* 0x0000000000187882 */ /* 0x000fe20000000000 */
[----:B------:R-:W-:Y:S01]  /*5760*/  UPRMT UR14, UR47, 0x654, UR17 ;  /* 0x000006542f0e7896 */ /* 0x000fe20008000011 */
[----:B------:R-:W-:Y:S01]  /*5770*/  @!P4 R2UR UR5, R3 ;  /* 0x000000000305c2ca */ /* 0x000fe200000e0000 */
[----:B------:R-:W-:Y:S01]  /*5780*/  @!P4 IMAD.X R0, RZ, RZ, R33, P0 ;  /* 0x000000ffff00c224 */ /* 0x000fe200000e0621 */
[----:B------:R-:W-:Y:S01]  /*5790*/  UMOV UR25, 0x10000000 ;  /* 0x1000000000197882 */ /* 0x000fe20000000000 */
[----:B------:R-:W-:Y:S01]  /*57a0*/  UMOV UR19, UR27 ;  /* 0x0000001b00137c82 */ /* 0x000fe20008000000 */
[----:B------:R-:W-:Y:S01]  /*57b0*/  UMOV UR20, UR60 ;  /* 0x0000003c00147c82 */ /* 0x000fe20008000000 */
[----:B------:R-:W-:Y:S01]  /*57c0*/  UMOV UR11, UR27 ;  /* 0x0000001b000b7c82 */ /* 0x000fe20008000000 */
[----:B------:R-:W-:Y:S01]  /*57d0*/  @!P4 R2UR UR4, R0 ;  /* 0x000000000004c2ca */ /* 0x000fe200000e0000 */
[----:B------:R-:W-:Y:S01]  /*57e0*/  UMOV UR12, UR60 ;  /* 0x0000003c000c7c82 */ /* 0x000fe20008000000 */
[----:B------:R-:W-:Y:S01]  /*57f0*/  VOTEU.ALL UP1, P4 ;  /* 0x0000000000ff7886 */ /* 0x000fe20002020000 */
[----:B------:R-:W-:Y:S01]  /*5800*/  UMOV UR9, UR17 ;  /* 0x0000001100097c82 */ /* 0x000fe20008000000 */
[----:B------:R-:W-:Y:S01]  /*5810*/  @P3 R2UR UR60, R24 ;  /* 0x00000000183c32ca */ /* 0x000fe200000e0000 */
[----:B------:R-:W-:Y:S01]  /*5820*/  IMAD.IADD R20, R8, 0x1, R58 ;  /* 0x0000000108147824 */ /* 0x000fe200078e023a */
[----:B------:R-:W-:Y:S01]  /*5830*/  ISETP.NE.AND P0, PT, R27, 0x2, PT ;  /* 0x000000021b00780c */ /* 0x000fe20003f05270 */
[----:B------:R-:W-:Y:S01]  /*5840*/  IMAD.U32 R10, RZ, RZ, UR5 ;  /* 0x00000005ff0a7e24 */ /* 0x000fe2000f8e00ff */
[----:B------:R-:W-:Y:S01]  /*5850*/  @!UP1 ULEA UR8, UR13, UR7, 0xc ;  /* 0x000000070d089291 */ /* 0x000fe2000f8e60ff */
[----:B------:R-:W-:Y:S01]  /*5860*/  IMAD.IADD R21, R13, 0x1, R60 ;  /* 0x000000010d157824 */ /* 0x000fe200078e023c */
[----:B------:R-:W-:Y:S01]  /*5870*/  @!UP1 UIADD3 UR18, UPT, UPT, UR26, 0x10, URZ ;  /* 0x000000101a129890 */ /* 0x000fe2000fffe0ff */
[----:B------:R-:W-:Y:S01]  /*5880*/  SEL R0, RZ, 0x1, P0 ;  /* 0x00000001ff007807 */ /* 0x000fe20000000000 */
[----:B------:R-:W-:Y:S01]  /*5890*/  @!UP1 UIADD3 UR16, UPT, UPT, UR8, 0x200, URZ ;  /* 0x0000020008109890 */ /* 0x000fe2000fffe0ff */
[----:B------:R-:W-:Y:S01]  /*58a0*/  IMAD.U32 R11, RZ, RZ, UR4 ;  /* 0x00000004ff0b7e24 */ /* 0x000fe2000f8e00ff */
[----:B------:R-:W-:Y:S01]  /*58b0*/  @!P4 R2UR UR4, R10 ;  /* 0x000000000a04c2ca */ /* 0x000fe200000e0000 */
[----:B------:R-:W-:Y:S01]  /*58c0*/  @!UP1 UIADD3 UR10, UPT, UPT, UR26, 0x30, URZ ;  /* 0x000000301a0a9890 */ /* 0x000fe2000fffe0ff */
[----:B------:R-:W-:Y:S01]  /*58d0*/  LOP3.LUT R25, R25, R0, RZ, 0x3c, !PT ;  /* 0x0000000019197212 */ /* 0x000fe200078e3cff */
[----:B------:R-:W-:Y:S01]  /*58e0*/  @!UP1 UIADD3 UR8, UPT, UPT, UR8, 0xa00, URZ ;  /* 0x00000a0008089890 */ /* 0x000fe2000fffe0ff */
[----:B------:R-:W-:Y:S01]  /*58f0*/  @!P4 R2UR UR5, R11 ;  /* 0x000000000b05c2ca */ /* 0x000fe200000e0000 */
[----:B------:R-:W-:Y:S01]  /*5900*/  VOTEU.ALL UP1, P4 ;  /* 0x0000000000ff7886 */ /* 0x000fe20002020000 */
[----:B------:R-:W-:Y:S11]  /*5910*/  SEL R27, R27, RZ, P0 ;  /* 0x000000ff1b1b7207 */ /* 0x000ff60000000000 */
[----:B------:R-:W-:Y:S01]  /*5920*/  @!UP2 UTMALDG.3D [UR16], [UR4], desc[UR24] ;  /* 0x000018100400a5b4 */ /* 0x000fe20008011000 */
[----:B------:R1:W-:Y:S01]  /*5930*/  @!UP1 UTMALDG.3D [UR8], [UR4], desc[UR24] ;  /* 0x00001808040095b4 */ /* 0x0003e20008011000 */
[----:B------:R2:W-:Y:S01]  /*5940*/  @!P4 SYNCS.ARRIVE.TRANS64.RED.A0TR RZ, [UR6+0x40], R23 ;  /* 0x00004017ffffc9a7 */ /* 0x0005e20008300406 */
[----:B------:R-:W-:Y:S01]  /*5950*/  SYNCS.ARRIVE.TRANS64.RED.A1T0 RZ, [UR14], RZ ;  /* 0x000000ffffff79a7 */ /* 0x000fe2000810040e */
[----:B-1----:R-:W-:Y:S04]  /*5960*/  UIADD3 UR4, UPT, UPT, UR13, 0x1, URZ ;  /* 0x000000010d047890 */ /* 0x002fe8000fffe0ff */
[----:B------:R-:W-:Y:S04]  /*5970*/  UISETP.NE.AND UP1, UPT, UR4, 0x3, UPT ;  /* 0x000000030400788c */ /* 0x000fe8000bf25270 */
[----:B------:R-:W-:Y:S02]  /*5980*/  USEL UR5, URZ, 0x1, UP1 ;  /* 0x00000001ff057887 */ /* 0x000fe40008800000 */
[----:B------:R-:W-:Y:S02]  /*5990*/  USEL UR8, UR4, URZ, UP1 ;  /* 0x000000ff04087287 */ /* 0x000fe40008800000 */
[----:B------:R-:W-:Y:S02]  /*59a0*/  UPLOP3.LUT UP1, UPT, UPT, UPT, UPT, 0x80, 0x8 ;  /* 0x000000000008789c */ /* 0x000fe40003f2f070 */
[----:B------:R-:W-:Y:S01]  /*59b0*/  LOP3.LUT R34, R34, UR5, RZ, 0x3c, !PT ;  /* 0x0000000522227c12 */ /* 0x000fe2000f8e3cff */
[----:B------:R-:W-:Y:S08]  /*59c0*/  @P3 BRA `(.L_x_98) ;  /* 0xfffffff000e43947 */ /* 0x000ff0000383ffff */
[----:B------:R-:W-:Y:S01]  /*59d0*/  UIADD3 UR7, UPT, UPT, UR7, 0x58, URZ ;  /* 0x0000005807077890 */ /* 0x000fe2000fffe0ff */
[----:B------:R-:W-:-:S03]  /*59e0*/  SHF.L.U32 R3, R34, 0x1f, RZ ;  /* 0x0000001f22037819 */ /* 0x000fc600000006ff */
[----:B------:R-:W-:-:S09]  /*59f0*/  ULEA UR4, UR8, UR7, 0x3 ;  /* 0x0000000708047291 */ /* 0x000fd2000f8e18ff */
[----:B------:R-:W1:Y:S02]  /*5a00*/  SYNCS.PHASECHK.TRANS64.TRYWAIT P0, [UR4], R3 ;  /* 0x00000003ff0075a7 */ /* 0x000e640008001104 */
[----:B-1----:R-:W-:Y:S05]  /*5a10*/  @!P0 BRA `(.L_x_99) ;  /* 0x0000002c00f48947 */ /* 0x002fea0003800000 */
.L_x_174:
        /* <DEDUP_REMOVED lines=9> */
.L_x_176:
[----:B------:R-:W-:-:S04]  /*5ab0*/  UIADD3 UR4, UPT, UPT, UR4, 0x1, URZ ;  /* 0x0000000104047890 */ /* 0x000fc8000fffe0ff */
[----:B------:R-:W-:-:S04]  /*5ac0*/  UISETP.NE.AND UP0, UPT, UR4, 0x3, UPT ;  /* 0x000000030400788c */ /* 0x000fc8000bf05270 */
[----:B------:R-:W-:Y:S02]  /*5ad0*/  USEL UR5, URZ, 0x1, UP0 ;  /* 0x00000001ff057887 */ /* 0x000fe40008000000 */
[----:B------:R-:W-:-:S04]  /*5ae0*/  USEL UR4, UR4, URZ, UP0 ;  /* 0x000000ff04047287 */ /* 0x000fc80008000000 */
[----:B------:R-:W-:Y:S01]  /*5af0*/  ULEA UR4, UR4, UR7, 0x3 ;  /* 0x0000000704047291 */ /* 0x000fe2000f8e18ff */
[----:B-1----:R-:W-:-:S04]  /*5b00*/  LOP3.LUT R3, R34, UR5, RZ, 0x3c, !PT ;  /* 0x0000000522037c12 */ /* 0x002fc8000f8e3cff */
[----:B------:R-:W-:Y:S01]  /*5b10*/  SHF.L.U32 R3, R3, 0x1f, RZ ;  /* 0x0000001f03037819 */ /* 0x000fe200000006ff */
[----:B------:R-:W-:-:S07]  /*5b20*/  IMAD.U32 R0, RZ, RZ, UR4 ;  /* 0x00000004ff007e24 */ /* 0x000fce000f8e00ff */
.L_x_101:
[----:B-1----:R1:W4:Y:S02]  /*5b30*/  SYNCS.PHASECHK.TRANS64.TRYWAIT P0, [R0+URZ], R3 ;  /* 0x00000003000075a7 */ /* 0x00232400080011ff */
[----:B----4-:R-:W-:Y:S05]  /*5b40*/  @!P0 NANOSLEEP.SYNCS 0x989680 ;  /* 0x009896800000895d */ /* 0x010fea0003900000 */
[----:B------:R-:W4:Y:S02]  /*5b50*/  @!P0 SYNCS.PHASECHK.TRANS64 P0, [R0+URZ], R3 ;  /* 0x00000003000085a7 */ /* 0x000f2400080010ff */
[----:B----4-:R-:W-:Y:S05]  /*5b60*/  @P0 EXIT ;  /* 0x000000000000094d */ /* 0x010fea0003800000 */
[----:B------:R-:W-:Y:S05]  /*5b70*/  BRA `(.L_x_101) ;  /* 0xfffffffc00ec7947 */ /* 0x000fea000383ffff */
.L_x_89:
[----:B------:R-:W-:-:S06]  /*5b80*/  UISETP.GE.AND UP1, UPT, UR10, 0x4, UPT ;  /* 0x000000040a00788c */ /* 0x000fcc000bf26270 */
[----:B------:R-:W-:-:S13]  /*5b90*/  PLOP3.LUT P0, PT, PT, PT, UP1, 0x80, 0x8 ;  /* 0x000000000008781c */ /* 0x000fda0003f0f018 */
[----:B------:R-:W-:Y:S05]  /*5ba0*/  @!P0 EXIT ;  /* 0x000000000000894d */ /* 0x000fea0003800000 */
[----:B------:R-:W-:Y:S01]  /*5bb0*/  BAR.SYNC.DEFER_BLOCKING 0x6, 0xa0 ;  /* 0x0182800000007b1d */ /* 0x000fe20000010000 */
[----:B------:R-:W-:Y:S01]  /*5bc0*/  IMAD.SHL.U32 R4, R70, 0x200000, RZ ;  /* 0x0020000046047824 */ /* 0x000fe200078e00ff */
[----:B------:R-:W-:Y:S01]  /*5bd0*/  CS2R R72, SRZ ;  /* 0x0000000000487805 */ /* 0x000fe2000001ff00 */
[C---:B------:R-:W-:Y:S02]  /*5be0*/  IMAD.SHL.U32 R69, R74.reuse, 0x10, RZ ;  /* 0x000000104a457824 */ /* 0x040fe400078e00ff */
[----:B------:R-:W-:Y:S01]  /*5bf0*/  IMAD.U32 R33, R74, 0x10000, RZ ;  /* 0x000100004a217824 */ /* 0x000fe200078e00ff */
[----:B------:R-:W-:Y:S02]  /*5c00*/  UMOV UR36, 0x400 ;  /* 0x0000040000247882 */ /* 0x000fe40000000000 */
[----:B------:R-:W1:Y:S01]  /*5c10*/  LDC R63, c[0x0][0x370] ;  /* 0x0000dc00ff3f7b82 */ /* 0x000e620000000800 */
[----:B------:R-:W-:Y:S01]  /*5c20*/  ULEA UR36, UR47, UR36, 0x18 ;  /* 0x000000242f247291 */ /* 0x000fe2000f8ec0ff */
[----:B------:R-:W-:Y:S01]  /*5c30*/  LOP3.LUT R4, R4, 0x200000, RZ, 0xc0, !PT ;  /* 0x0020000004047812 */ /* 0x000fe200078ec0ff */
[----:B------:R-:W-:Y:S01]  /*5c40*/  IMAD.SHL.U32 R68, R74, 0x2, RZ ;  /* 0x000000024a447824 */ /* 0x000fe200078e00ff */
[C---:B------:R-:W-:Y:S01]  /*5c50*/  LOP3.LUT R5, R69.reuse, 0x40, RZ, 0xc0, !PT ;  /* 0x0000004045057812 */ /* 0x040fe200078ec0ff */
[----:B------:R-:W-:Y:S01]  /*5c60*/  IMAD.SHL.U32 R3, R70, 0x200, RZ ;  /* 0x0000020046037824 */ /* 0x000fe200078e00ff */
[----:B------:R-:W-:Y:S01]  /*5c70*/  LOP3.LUT R2, R69, 0x5b0, RZ, 0xc0, !PT ;  /* 0x000005b045027812 */ /* 0x000fe200078ec0ff */
[----:B------:R-:W-:Y:S01]  /*5c80*/  IMAD.MOV.U32 R30, RZ, RZ, RZ ;  /* 0x000000ffff1e7224 */ /* 0x000fe200078e00ff */
[----:B------:R-:W2:Y:S01]  /*5c90*/  LDC R28, c[0x0][0xb0c] ;  /* 0x0002c300ff1c7b82 */ /* 0x000ea20000000800 */
[----:B------:R-:W-:Y:S01]  /*5ca0*/  LOP3.LUT R33, R4, 0x400000, R33, 0xf8, !PT ;  /* 0x0040000004217812 */ /* 0x000fe200078ef821 */
[----:B------:R-:W-:Y:S01]  /*5cb0*/  IMAD.MOV.U32 R78, RZ, RZ, RZ ;  /* 0x000000ffff4e7224 */ /* 0x000fe200078e00ff */
[----:B------:R-:W-:Y:S01]  /*5cc0*/  LOP3.LUT R68, R5, 0x8, R68, 0xf8, !PT ;  /* 0x0000000805447812 */ /* 0x000fe200078ef844 */
[----:B------:R-:W3:Y:S01]  /*5cd0*/  LDCU.64 UR54, c[0x0][0x348] ;  /* 0x00006900ff3677ac */ /* 0x000ee20008000a00 */
[----:B------:R-:W-:-:S02]  /*5ce0*/  LOP3.LUT R3, R2, 0x200, R3, 0xf8, !PT ;  /* 0x0000020002037812 */ /* 0x000fc400078ef803 */
[----:B------:R-:W-:Y:S01]  /*5cf0*/  LOP3.LUT P0, RZ, R69, 0x40, RZ, 0xc0, !PT ;  /* 0x0000004045ff7812 */ /* 0x000fe2000780c0ff */
[----:B------:R-:W4:Y:S01]  /*5d00*/  LDC R61, c[0x0][0xb20] ;  /* 0x0002c800ff3d7b82 */ /* 0x000f220000000800 */
[----:B------:R-:W3:Y:S01]  /*5d10*/  LDS R0, [UR36+0x130] ;  /* 0x00013024ff007984 */ /* 0x000ee20008000800 */
[----:B------:R-:W-:Y:S01]  /*5d20*/  LOP3.LUT R68, R3, R68, RZ, 0xfc, !PT ;  /* 0x0000004403447212 */ /* 0x000fe200078efcff */
[----:B------:R-:W1:Y:S01]  /*5d30*/  LDCU.64 UR48, c[0x0][0x888] ;  /* 0x00011100ff3077ac */ /* 0x000e620008000a00 */
[----:B------:R-:W-:Y:S01]  /*5d40*/  LOP3.LUT R74, R74, 0x60, RZ, 0xc0, !PT ;  /* 0x000000604a4a7812 */ /* 0x000fe200078ec0ff */
[----:B------:R-:W1:Y:S03]  /*5d50*/  LDCU.64 UR50, c[0x0][0x890] ;  /* 0x00011200ff3277ac */ /* 0x000e660008000a00 */
[----:B------:R-:W1:Y:S01]  /*5d60*/  LDC R27, c[0x0][0xb30] ;  /* 0x0002cc00ff1b7b82 */ /* 0x000e620000000800 */
[----:B------:R-:W-:Y:S01]  /*5d70*/  UMOV UR46, 0x1 ;  /* 0x00000001002e7882 */ /* 0x000fe20000000000 */
[----:B------:R-:W-:Y:S01]  /*5d80*/  UIADD3 UR52, UPT, UPT, UR36, 0x200, URZ ;  /* 0x0000020024347890 */ /* 0x000fe2000fffe0ff */
[----:B------:R-:W-:Y:S01]  /*5d90*/  UMOV UR37, URZ ;  /* 0x000000ff00257c82 */ /* 0x000fe20008000000 */
[----:B------:R-:W-:-:S04]  /*5da0*/  UMOV UR45, URZ ;  /* 0x000000ff002d7c82 */ /* 0x000fc80008000000 */
[----:B------:R-:W1:Y:S01]  /*5db0*/  LDC.64 R56, c[0x0][0xb10] ;  /* 0x0002c400ff387b82 */ /* 0x000e620000000a00 */
[----:B------:R-:W-:-:S07]  /*5dc0*/  UMOV UR44, URZ ;  /* 0x000000ff002c7c82 */ /* 0x000fce0008000000 */
[----:B------:R-:W1:Y:S08]  /*5dd0*/  LDC.64 R24, c[0x0][0xb18] ;  /* 0x0002c600ff187b82 */ /* 0x000e700000000a00 */
[----:B------:R-:W1:Y:S08]  /*5de0*/  LDC.64 R22, c[0x0][0xb28] ;  /* 0x0002ca00ff167b82 */ /* 0x000e700000000a00 */
[----:B------:R-:W1:Y:S01]  /*5df0*/  LDC.64 R54, c[0x0][0x8b0] ;  /* 0x00022c00ff367b82 */ /* 0x000e620000000a00 */
[----:B---3--:R-:W-:Y:S01]  /*5e00*/  IMAD.IADD R33, R0, 0x1, R33 ;  /* 0x0000000100217824 */ /* 0x008fe200078e0221 */
[----:B------:R-:W-:-:S06]  /*5e10*/  P2R R0, PR, RZ, 0x1 ;  /* 0x00000001ff007803 */ /* 0x000fcc0000000000 */
[----:B------:R-:W3:Y:S08]  /*5e20*/  LDC.64 R52, c[0x0][0x8a8] ;  /* 0x00022a00ff347b82 */ /* 0x000ef00000000a00 */
[----:B--2-4-:R-:W1:Y:S02]  /*5e30*/  LDC R62, c[0x0][0x374] ;  /* 0x0000dd00ff3e7b82 */ /* 0x014e640000000800 */
.L_x_132:
[----:B------:R-:W-:Y:S02]  /*5e40*/  LEA R0, R78, UR36, 0x3 ;  /* 0x000000244e007c11 */ /* 0x000fe4000f8e18ff */
[----:B------:R-:W-:Y:S02]  /*5e50*/  SHF.L.U32 R3, R72, 0x1f, RZ ;  /* 0x0000001f48037819 */ /* 0x000fe400000006ff */
[----:B------:R-:W-:Y:S02]  /*5e60*/  LEA R16, R78, UR36, 0x4 ;  /* 0x000000244e107c11 */ /* 0x000fe4000f8e20ff */
[----:B------:R-:W2:Y:S02]  /*5e70*/  SYNCS.PHASECHK.TRANS64.TRYWAIT P0, [R0+URZ+0x80], R3 ;  /* 0x00008003000075a7 */ /* 0x000ea400080011ff */
[----:B-12---:R-:W-:Y:S05]  /*5e80*/  @!P0 BRA `(.L_x_102) ;  /* 0x0000002c00088947 */ /* 0x006fea0003800000 */
.L_x_177:
[----:B------:R-:W4:Y:S01]  /*5e90*/  LDC.64 R12, c[0x0][0xb10] ;  /* 0x0002c400ff0c7b82 */ /* 0x000f220000000a00 */
[----:B------:R-:W3:Y:S01]  /*5ea0*/  LDS.128 R16, [R16+0x110] ;  /* 0x0001100010107984 */ /* 0x000ee20000000c00 */
[----:B-1----:R-:W-:Y:S01]  /*5eb0*/  ISETP.NE.AND P1, PT, R27, 0x1, PT ;  /* 0x000000011b00780c */ /* 0x002fe20003f25270 */
[----:B--2---:R-:W-:Y:S01]  /*5ec0*/  VIADD R0, R0, 0x90 ;  /* 0x0000009000007836 */ /* 0x004fe20000000000 */
[----:B------:R-:W-:Y:S04]  /*5ed0*/  ISETP.GE.AND P0, PT, R26, 0x1, PT ;  /* 0x000000011a00780c */ /* 0x000fe80003f06270 */
[----:B------:R-:W1:Y:S01]  /*5ee0*/  LDC.64 R10, c[0x0][0xb18] ;  /* 0x0002c600ff0a7b82 */ /* 0x000e620000000a00 */
[----:B------:R-:W-:Y:S01]  /*5ef0*/  PRMT R0, RZ, 0x654, R0 ;  /* 0x00000654ff007816 */ /* 0x000fe20000000000 */
[----:B------:R-:W-:Y:S01]  /*5f00*/  @!PT LDS RZ, [RZ] ;  /* 0x00000000fffff984 */ /* 0x000fe20000000800 */
[----:B------:R-:W-:Y:S01]  /*5f10*/  @!PT LDS RZ, [RZ] ;  /* 0x00000000fffff984 */ /* 0x000fe20000000800 */
[----:B------:R-:W-:Y:S01]  /*5f20*/  @!PT LDS RZ, [RZ] ;  /* 0x00000000fffff984 */ /* 0x000fe20000000800 */
[----:B------:R-:W-:Y:S01]  /*5f30*/  @!PT LDS RZ, [RZ] ;  /* 0x00000000fffff984 */ /* 0x000fe20000000800 */
[----:B------:R2:W-:Y:S06]  /*5f40*/  MEMBAR.ALL.CTA ;  /* 0x0000000000007992 */ /* 0x0005ec0000008000 */
[----:B--2---:R-:W2:Y:S01]  /*5f50*/  FENCE.VIEW.ASYNC.S ;  /* 0x00000000000073c6 */ /* 0x004ea20000000000 */
[----:B------:R-:W1:Y:S08]  /*5f60*/  @!P1 LDC R14, c[0x0][0xb20] ;  /* 0x0002c800ff0e9b82 */ /* 0x000e700000000800 */
[----:B------:R-:W1:Y:S01]  /*5f70*/  @!P1 LDC R9, c[0x0][0xb0c] ;  /* 0x0002c300ff099b82 */ /* 0x000e620000000800 */
[----:B--2---:R2:W-:Y:S01]  /*5f80*/  SYNCS.ARRIVE.TRANS64.RED.A1T0 RZ, [R0+URZ], RZ ;  /* 0x000000ff00ff79a7 */ /* 0x0045e200081004ff */
[----:B---3--:R-:W-:Y:S04]  /*5f90*/  LOP3.LUT P4, RZ, R18, 0x1, RZ, 0xc0, !PT ;  /* 0x0000000112ff7812 */ /* 0x008fe8000788c0ff */
[----:B------:R-:W-:Y:S09]  /*5fa0*/  P2R R75, PR, RZ, 0x10 ;  /* 0x00000010ff4b7803 */ /* 0x000ff20000000000 */
[----:B------:R-:W-:Y:S02]  /*5fb0*/  @P4 MOV R31, R16 ;  /* 0x00000010001f4202 */ /* 0x000fe40000000f00 */
[----:B------:R-:W-:Y:S01]  /*5fc0*/  @P4 LOP3.LUT R29, R17, 0xffff, RZ, 0xc0, !PT ;  /* 0x0000ffff111d4812 */ /* 0x000fe200078ec0ff */
[----:B--2-4-:R-:W-:Y:S06]  /*5fd0*/  @!P0 BRA `(.L_x_103) ;  /* 0x0000000000a48947 */ /* 0x014fec0003800000 */
[----:B------:R-:W-:Y:S01]  /*5fe0*/  IMAD.HI.U32 R36, R62, R25, RZ ;  /* 0x000000193e247227 */ /* 0x000fe200078e00ff */
[----:B------:R-:W-:Y:S02]  /*5ff0*/  ISETP.NE.AND P0, PT, R24, 0x1, PT ;  /* 0x000000011800780c */ /* 0x000fe40003f05270 */
[----:B------:R-:W-:Y:S01]  /*6000*/  ISETP.NE.AND P2, PT, R26, 0x1, PT ;  /* 0x000000011a00780c */ /* 0x000fe20003f45270 */
[-C--:B------:R-:W-:Y:S01]  /*6010*/  IMAD.HI.U32 R34, R63, R56.reuse, RZ ;  /* 0x000000383f227227 */ /* 0x080fe200078e00ff */
[----:B------:R-:W-:Y:S02]  /*6020*/  SHF.R.U32.HI R37, RZ, R61, R36 ;  /* 0x0000003dff257219 */ /* 0x000fe40000011624 */
[----:B------:R-:W-:Y:S01]  /*6030*/  ISETP.NE.AND P3, PT, R28, 0x1, PT ;  /* 0x000000011c00780c */ /* 0x000fe20003f65270 */
[----:B------:R-:W-:Y:S01]  /*6040*/  IMAD.HI.U32 R40, R29, R25, RZ ;  /* 0x000000191d287227 */ /* 0x000fe200078e00ff */
[----:B------:R-:W-:Y:S02]  /*6050*/  SHF.R.U32.HI R34, RZ, R57, R34 ;  /* 0x00000039ff227219 */ /* 0x000fe40000011622 */
[----:B------:R-:W-:Y:S01]  /*6060*/  SEL R3, R62, R37, !P0 ;  /* 0x000000253e037207 */ /* 0x000fe20004000000 */
[----:B------:R-:W-:Y:S01]  /*6070*/  IMAD.HI.U32 R38, R31, R56, RZ ;  /* 0x000000381f267227 */ /* 0x000fe200078e00ff */
[----:B------:R-:W-:Y:S03]  /*6080*/  SEL R7, R63, R34, !P3 ;  /* 0x000000223f077207 */ /* 0x000fe60005800000 */
[-C--:B------:R-:W-:Y:S01]  /*6090*/  IMAD.HI.U32 R34, R3, R22.reuse, RZ ;  /* 0x0000001603227227 */ /* 0x080fe200078e00ff */
[----:B------:R-:W-:Y:S03]  /*60a0*/  SHF.R.U32.HI R38, RZ, R57, R38 ;  /* 0x00000039ff267219 */ /* 0x000fe60000011626 */
[----:B------:R-:W-:Y:S01]  /*60b0*/  IMAD.HI.U32 R36, R7, R22, RZ ;  /* 0x0000001607247227 */ /* 0x000fe200078e00ff */
[----:B------:R-:W-:Y:S02]  /*60c0*/  @P2 SHF.R.U32.HI R3, RZ, R23, R34 ;  /* 0x00000017ff032219 */ /* 0x000fe40000011622 */
[----:B------:R-:W-:Y:S02]  /*60d0*/  SHF.R.U32.HI R34, RZ, R61, R40 ;  /* 0x0000003dff227219 */ /* 0x000fe40000011628 */
[----:B------:R-:W-:Y:S01]  /*60e0*/  @P2 SHF.R.U32.HI R7, RZ, R23, R36 ;  /* 0x00000017ff072219 */ /* 0x000fe20000011624 */
[C---:B------:R-:W-:Y:S01]  /*60f0*/  IMAD R2, R26.reuse, R3, RZ ;  /* 0x000000031a027224 */ /* 0x040fe200078e02ff */
[----:B------:R-:W-:Y:S02]  /*6100*/  SEL R5, R29, R34, !P0 ;  /* 0x000000221d057207 */ /* 0x000fe40004000000 */
[----:B------:R-:W-:Y:S01]  /*6110*/  SEL R3, R31, R38, !P3 ;  /* 0x000000261f037207 */ /* 0x000fe20005800000 */
[----:B------:R-:W-:Y:S01]  /*6120*/  IMAD R4, R26, R7, RZ ;  /* 0x000000071a047224 */ /* 0x000fe200078e02ff */
[C---:B------:R-:W-:Y:S01]  /*6130*/  ISETP.GE.AND P0, PT, R5.reuse, R2, PT ;  /* 0x000000020500720c */ /* 0x040fe20003f06270 */
[----:B------:R-:W-:Y:S03]  /*6140*/  IMAD.HI.U32 R6, R5, R22, RZ ;  /* 0x0000001605067227 */ /* 0x000fe600078e00ff */
[----:B------:R-:W-:Y:S01]  /*6150*/  ISETP.GE.OR P0, PT, R3, R4, P0 ;  /* 0x000000040300720c */ /* 0x000fe20000706670 */
[----:B------:R-:W-:Y:S01]  /*6160*/  IMAD.MOV R4, RZ, RZ, -R3 ;  /* 0x000000ffff047224 */ /* 0x000fe200078e0a03 */
[-C--:B------:R-:W-:Y:S03]  /*6170*/  SHF.R.U32.HI R6, RZ, R23.reuse, R6 ;  /* 0x00000017ff067219 */ /* 0x080fe60000011606 */
[----:B------:R-:W-:Y:S01]  /*6180*/  IMAD R31, R28, R4, R31 ;  /* 0x000000041c1f7224 */ /* 0x000fe200078e021f */
[----:B------:R-:W-:Y:S05]  /*6190*/  SEL R15, R5, R6, !P2 ;  /* 0x00000006050f7207 */ /* 0x000fea0005000000 */
[----:B------:R-:W-:Y:S02]  /*61a0*/  IMAD.MOV R6, RZ, RZ, -R15 ;  /* 0x000000ffff067224 */ /* 0x000fe400078e0a0f */
[C---:B------:R-:W-:Y:S04]  /*61b0*/  @!P0 IMAD.HI.U32 R2, R3.reuse, R22, RZ ;  /* 0x0000001603028227 */ /* 0x040fe800078e00ff */
[----:B------:R-:W-:Y:S01]  /*61c0*/  IMAD R6, R26, R6, R5 ;  /* 0x000000061a067224 */ /* 0x000fe200078e0205 */
[----:B------:R-:W-:Y:S04]  /*61d0*/  @!P0 SHF.R.U32.HI R2, RZ, R23, R2 ;  /* 0x00000017ff028219 */ /* 0x000fe80000011602 */
[----:B------:R-:W-:Y:S02]  /*61e0*/  @!P0 SEL R0, R3, R2, !P2 ;  /* 0x0000000203008207 */ /* 0x000fe40005000000 */
[----:B------:R-:W-:Y:S02]  /*61f0*/  IADD3 R2, PT, PT, -R5, RZ, RZ ;  /* 0x000000ff05027210 */ /* 0x000fe40007ffe1ff */
[----:B------:R-:W-:Y:S01]  /*6200*/  @!P0 IADD3 R8, PT, PT, R15, -R0, RZ ;  /* 0x800000000f088210 */ /* 0x000fe20007ffe0ff */
[----:B------:R-:W-:Y:S02]  /*6210*/  @!P0 IMAD R0, R7, R6, R0 ;  /* 0x0000000607008224 */ /* 0x000fe400078e0200 */
[----:B------:R-:W-:Y:S02]  /*6220*/  IMAD R29, R24, R2, R29 ;  /* 0x00000002181d7224 */ /* 0x000fe400078e021d */
[----:B------:R-:W-:Y:S02]  /*6230*/  @!P0 IMAD R5, R8, R26, R3 ;  /* 0x0000001a08058224 */ /* 0x000fe400078e0203 */
[----:B------:R-:W-:Y:S04]  /*6240*/  @!P0 IMAD.MOV.U32 R3, RZ, RZ, R0 ;  /* 0x000000ffff038224 */ /* 0x000fe800078e0000 */
[----:B------:R-:W-:Y:S02]  /*6250*/  IMAD R31, R3, R28, R31 ;  /* 0x0000001c031f7224 */ /* 0x000fe400078e021f */
[----:B------:R-:W-:Y:S07]  /*6260*/  IMAD R29, R5, R24, R29 ;  /* 0x00000018051d7224 */ /* 0x000fee00078e021d */
.L_x_103:
[----:B-1----:R-:W-:Y:S01]  /*6270*/  @!P1 ISETP.NE.AND P0, PT, R10, 0x1, PT ;  /* 0x000000010a00980c */ /* 0x002fe20003f05270 */
[----:B------:R-:W-:Y:S01]  /*6280*/  @!P1 IMAD.HI.U32 R0, R31, R12, RZ ;  /* 0x0000000c1f009227 */ /* 0x000fe200078e00ff */
[----:B------:R-:W-:Y:S01]  /*6290*/  @!P1 ISETP.NE.AND P2, PT, R9, 0x1, PT ;  /* 0x000000010900980c */ /* 0x000fe20003f45270 */
[----:B------:R-:W-:Y:S01]  /*62a0*/  ULOP3.LUT UP0, URZ, UR52, 0x90, URZ, 0xc0, !UPT ;  /* 0x0000009034ff7892 */ /* 0x000fe2000f80c0ff */
[----:B------:R-:W-:Y:S01]  /*62b0*/  R2UR UR5, R21 ;  /* 0x00000000150572ca */ /* 0x000fe200000e0000 */
[----:B------:R-:W-:Y:S01]  /*62c0*/  @!P1 IMAD.HI.U32 R3, R29, R11, RZ ;  /* 0x0000000b1d039227 */ /* 0x000fe200078e00ff */
[----:B------:R-:W-:Y:S02]  /*62d0*/  @!P1 SHF.R.U32.HI R0, RZ, R13, R0 ;  /* 0x0000000dff009219 */ /* 0x000fe40000011600 */
[----:B------:R-:W-:Y:S01]  /*62e0*/  R2UR UR4, R20 ;  /* 0x00000000140472ca */ /* 0x000fe200000e0000 */
[----:B------:R-:W-:Y:S01]  /*62f0*/  VIADD R78, R78, 0x1 ;  /* 0x000000014e4e7836 */ /* 0x000fe20000000000 */
[----:B------:R-:W-:Y:S02]  /*6300*/  @!P1 SHF.R.U32.HI R2, RZ, R14, R3 ;  /* 0x0000000eff029219 */ /* 0x000fe40000011603 */
[----:B------:R-:W-:Y:S02]  /*6310*/  @!P1 SEL R3, R31, R0, !P2 ;  /* 0x000000001f039207 */ /* 0x000fe40005000000 */
[----:B------:R-:W-:Y:S02]  /*6320*/  @!P1 SEL R2, R29, R2, !P0 ;  /* 0x000000021d029207 */ /* 0x000fe40004000000 */
[----:B------:R-:W-:Y:S01]  /*6330*/  @P4 SHF.R.U32.HI R71, RZ, 0x10, R17 ;  /* 0x00000010ff474819 */ /* 0x000fe20000011611 */
[----:B------:R-:W-:Y:S02]  /*6340*/  USHF.L.U32 UR42, UR5, 0x6, URZ ;  /* 0x00000006052a7899 */ /* 0x000fe400080006ff */
[----:B------:R-:W-:Y:S02]  /*6350*/  @!P1 IMAD.IADD R0, R2, 0x1, -R3 ;  /* 0x0000000102009824 */ /* 0x000fe400078e0a03 */
[----:B------:R-:W-:Y:S01]  /*6360*/  @!P1 IMAD.IADD R2, R3, 0x1, -R2 ;  /* 0x0000000103029824 */ /* 0x000fe200078e0a02 */
[----:B------:R-:W-:Y:S01]  /*6370*/  USHF.L.U32 UR41, UR4, 0x6, URZ ;  /* 0x0000000604297899 */ /* 0x000fe200080006ff */
[----:B------:R-:W-:Y:S02]  /*6380*/  @!P1 IMAD R31, R0, R9, R31 ;  /* 0x00000009001f9224 */ /* 0x000fe400078e021f */
[----:B------:R-:W-:Y:S01]  /*6390*/  @!P1 IMAD R29, R2, R10, R29 ;  /* 0x0000000a021d9224 */ /* 0x000fe200078e021d */
[----:B------:R-:W-:Y:S08]  /*63a0*/  BRA.U !UP0, `(.L_x_104) ;  /* 0x00000001087c7547 */ /* 0x000ff0000b800000 */
[----:B------:R-:W1:Y:S01]  /*63b0*/  LDCU.64 UR8, c[0x4][0x80] ;  /* 0x01001000ff0877ac */ /* 0x000e620008000a00 */
[----:B------:R-:W-:Y:S01]  /*63c0*/  MOV R2, 0x0 ;  /* 0x0000000000027802 */ /* 0x000fe20000000f00 */
[----:B------:R-:W-:Y:S02]  /*63d0*/  HFMA2 R12, -RZ, RZ, 0, 5.9604644775390625e-08 ;  /* 0x00000001ff0c7431 */ /* 0x000fe400000001ff */
[----:B------:R-:W-:Y:S01]  /*63e0*/  IMAD.MOV.U32 R8, RZ, RZ, 0x70 ;  /* 0x00000070ff087424 */ /* 0x000fe200078e00ff */
[----:B------:R2:W3:Y:S01]  /*63f0*/  LDC.64 R14, c[0x4][R2] ;  /* 0x01000000020e7b82 */ /* 0x0004e20000000a00 */
[----:B------:R-:W4:Y:S01]  /*6400*/  LDCU.64 UR6, c[0x4][0x88] ;  /* 0x01001100ff0677ac */ /* 0x000f220008000a00 */
[----:B------:R-:W-:Y:S01]  /*6410*/  IMAD.MOV.U32 R13, RZ, RZ, RZ ;  /* 0x000000ffff0d7224 */ /* 0x000fe200078e00ff */
[----:B------:R-:W2:Y:S01]  /*6420*/  LDCU.64 UR4, c[0x4][0x8] ;  /* 0x01000100ff0477ac */ /* 0x000ea20008000a00 */
[----:B-1----:R-:W-:Y:S01]  /*6430*/  MOV R5, UR9 ;  /* 0x0000000900057c02 */ /* 0x002fe20008000f00 */
[----:B------:R-:W-:Y:S01]  /*6440*/  IMAD.U32 R4, RZ, RZ, UR8 ;  /* 0x00000008ff047e24 */ /* 0x000fe2000f8e00ff */
[----:B----4-:R-:W-:Y:S01]  /*6450*/  MOV R7, UR7 ;  /* 0x0000000700077c02 */ /* 0x010fe20008000f00 */
[----:B------:R-:W-:Y:S01]  /*6460*/  IMAD.U32 R6, RZ, RZ, UR6 ;  /* 0x00000006ff067e24 */ /* 0x000fe2000f8e00ff */
[----:B--2---:R-:W-:Y:S01]  /*6470*/  MOV R11, UR5 ;  /* 0x00000005000b7c02 */ /* 0x004fe20008000f00 */
[----:B------:R-:W-:Y:S02]  /*6480*/  IMAD.U32 R10, RZ, RZ, UR4 ;  /* 0x00000004ff0a7e24 */ /* 0x000fe4000f8e00ff */
[----:B------:R-:W-:Y:S07]  /*6490*/  LEPC R20, `(.L_x_105) ;  /* 0x000000001014794e */ /* 0x000fee0000000000 */
[----:B---3-5:R-:W-:Y:S05]  /*64a0*/  CALL.ABS.NOINC R14 ;  /* 0x000000000e007343 */ /* 0x028fea0003c00000 */
.L_x_105:
[----:B------:R-:W1:Y:S01]  /*64b0*/  LDCU.64 UR8, c[0x4][0x80] ;  /* 0x01001000ff0877ac */ /* 0x000e620008000a00 */
[----:B------:R-:W2:Y:S01]  /*64c0*/  LDC.64 R2, c[0x4][R2] ;  /* 0x0100000002027b82 */ /* 0x000ea20000000a00 */
[----:B------:R-:W-:Y:S02]  /*64d0*/  HFMA2 R12, -RZ, RZ, 0, 5.9604644775390625e-08 ;  /* 0x00000001ff0c7431 */ /* 0x000fe400000001ff */
[----:B------:R-:W-:Y:S02]  /*64e0*/  IMAD.MOV.U32 R8, RZ, RZ, 0x70 ;  /* 0x00000070ff087424 */ /* 0x000fe400078e00ff */
[----:B------:R-:W-:Y:S01]  /*64f0*/  IMAD.MOV.U32 R13, RZ, RZ, RZ ;  /* 0x000000ffff0d7224 */ /* 0x000fe200078e00ff */
[----:B------:R-:W3:Y:S01]  /*6500*/  LDCU.64 UR6, c[0x4][0x88] ;  /* 0x01001100ff0677ac */ /* 0x000ee20008000a00 */
[----:B------:R-:W4:Y:S01]  /*6510*/  LDCU.64 UR4, c[0x4][0x8] ;  /* 0x01000100ff0477ac */ /* 0x000f220008000a00 */
[----:B-1----:R-:W-:Y:S02]  /*6520*/  MOV R4, UR8 ;  /* 0x0000000800047c02 */ /* 0x002fe40008000f00 */
[----:B------:R-:W-:Y:S02]  /*6530*/  MOV R5, UR9 ;  /* 0x0000000900057c02 */ /* 0x000fe40008000f00 */
[----:B---3--:R-:W-:Y:S01]  /*6540*/  MOV R7, UR7 ;  /* 0x0000000700077c02 */ /* 0x008fe20008000f00 */
[----:B------:R-:W-:Y:S01]  /*6550*/  IMAD.U32 R6, RZ, RZ, UR6 ;  /* 0x00000006ff067e24 */ /* 0x000fe2000f8e00ff */
[----:B----4-:R-:W-:Y:S01]  /*6560*/  MOV R11, UR5 ;  /* 0x00000005000b7c02 */ /* 0x010fe20008000f00 */
[----:B------:R-:W-:Y:S02]  /*6570*/  IMAD.U32 R10, RZ, RZ, UR4 ;  /* 0x00000004ff0a7e24 */ /* 0x000fe4000f8e00ff */
[----:B------:R-:W-:Y:S07]  /*6580*/  LEPC R20, `(.L_x_104) ;  /* 0x000000001014794e */ /* 0x000fee0000000000 */
[----:B--2---:R-:W-:Y:S05]  /*6590*/  CALL.ABS.NOINC R2 ;  /* 0x0000000002007343 */ /* 0x004fea0003c00000 */
.L_x_104:
[----:B------:R-:W-:Y:S01]  /*65a0*/  ISETP.NE.U32.AND P4, PT, R54, RZ, PT ;  /* 0x000000ff3600720c */ /* 0x000fe20003f85070 */
[----:B------:R-:W-:Y:S01]  /*65b0*/  UISETP.NE.AND UP2, UPT, UR53, URZ, UPT ;  /* 0x000000ff3500728c */ /* 0x000fe2000bf45270 */
[----:B------:R-:W-:Y:S01]  /*65c0*/  ISETP.NE.U32.AND P2, PT, RZ, UR48, PT ;  /* 0x00000030ff007c0c */ /* 0x000fe2000bf45070 */
[----:B------:R-:W-:Y:S01]  /*65d0*/  UISETP.NE.U32.AND UP1, UPT, UR50, URZ, UPT ;  /* 0x000000ff3200728c */ /* 0x000fe2000bf25070 */
[----:B------:R-:W-:Y:S01]  /*65e0*/  ISETP.NE.AND.EX P4, PT, R55, RZ, PT, P4 ;  /* 0x000000ff3700720c */ /* 0x000fe20003f85340 */
[----:B------:R-:W-:Y:S01]  /*65f0*/  UPLOP3.LUT UP0, UPT, UPT, UPT, UPT, 0x40, 0x4 ;  /* 0x000000000004789c */ /* 0x000fe20003f0e870 */
[----:B------:R-:W-:Y:S01]  /*6600*/  ISETP.NE.AND.EX P2, PT, RZ, UR49, PT, P2 ;  /* 0x00000031ff007c0c */ /* 0x000fe2000bf45320 */
[----:B------:R-:W-:Y:S01]  /*6610*/  UISETP.NE.AND.EX UP1, UPT, UR51, URZ, UPT, UP1 ;  /* 0x000000ff3300728c */ /* 0x000fe2000bf25310 */
[----:B------:R-:W-:Y:S04]  /*6620*/  PLOP3.LUT P1, PT, PT, PT, UP2, 0x80, 0x8 ;  /* 0x000000000008781c */ /* 0x000fe80003f2f028 */
[----:B------:R-:W-:Y:S06]  /*6630*/  @UP2 UPLOP3.LUT UP0, UPT, UPT, UPT, UP1, 0x80, 0x8 ;  /* 0x000000000008289c */ /* 0x000fec0003f0f010 */
[----:B------:R-:W-:Y:S01]  /*6640*/  PLOP3.LUT P0, PT, PT, PT, UP0, 0x80, 0x8 ;  /* 0x000000000008781c */ /* 0x000fe20003f0f008 */
[----:B------:R-:W-:Y:S01]  /*6650*/  @!UPT UIADD3 URZ, UPT, UPT, URZ, URZ, URZ ;  /* 0x000000fffffff290 */ /* 0x000fe2000fffe0ff */
[----:B------:R-:W-:Y:S11]  /*6660*/  BRA.U !UP1, `(.L_x_106) ;  /* 0x0000000109387547 */ /* 0x000ff6000b800000 */
[----:B------:R-:W-:Y:S01]  /*6670*/  UISETP.NE.U32.AND UP0, UPT, UR48, URZ, UPT ;  /* 0x000000ff3000728c */ /* 0x000fe2000bf05070 */
[----:B------:R-:W-:Y:S02]  /*6680*/  HFMA2 R0, -RZ, RZ, 0, 5.9604644775390625e-08 ;  /* 0x00000001ff007431 */ /* 0x000fe400000001ff */
[----:B------:R-:W-:Y:S01]  /*6690*/  IMAD.MOV.U32 R59, RZ, RZ, 0x1 ;  /* 0x00000001ff3b7424 */ /* 0x000fe200078e00ff */
[----:B------:R-:W-:Y:S06]  /*66a0*/  UISETP.NE.AND.EX UP0, UPT, UR49, URZ, UPT, UP0 ;  /* 0x000000ff3100728c */ /* 0x000fec000bf05300 */
[----:B------:R-:W-:Y:S05]  /*66b0*/  PLOP3.LUT P3, PT, PT, PT, UP0, 0x80, 0x8 ;  /* 0x000000000008781c */ /* 0x000fea0003f6f008 */
[----:B------:R-:W1:Y:S01]  /*66c0*/  @UP0 LDCU.64 UR4, c[0x0][0x888] ;  /* 0x00011100ff0407ac */ /* 0x000e620008000a00 */
[----:B------:R-:W-:Y:S07]  /*66d0*/  @UP0 UIMAD UR6, UR60, UR50, URZ ;  /* 0x000000323c0602a4 */ /* 0x000fee000f8e02ff */
[----:B------:R-:W-:Y:S01]  /*66e0*/  @!P3 PRMT R59, R0, 0x7610, R59 ;  /* 0x00007610003bb816 */ /* 0x000fe2000000003b */
[----:B-1----:R-:W-:Y:S06]  /*66f0*/  @UP0 UIMAD.WIDE UR4, UR6, 0x4, UR4 ;  /* 0x00000004060408a5 */ /* 0x002fec000f8e0204 */
[----:B------:R-:W-:Y:S01]  /*6700*/  IMAD.U32 R2, RZ, RZ, UR4 ;  /* 0x00000004ff027e24 */ /* 0x000fe2000f8e00ff */
[----:B------:R-:W-:Y:S04]  /*6710*/  MOV R3, UR5 ;  /* 0x0000000500037c02 */ /* 0x000fe80008000f00 */
[----:B------:R-:W1:Y:S01]  /*6720*/  @!UP0 LDCU UR4, c[0x0][0x880] ;  /* 0x00011000ff0487ac */ /* 0x000e620008000800 */
[----:B-----5:R2:W5:Y:S02]  /*6730*/  @P3 LDG.E R35, desc[UR56][R2.64] ;  /* 0x0000003802233981 */ /* 0x020564000c1e1900 */
[----:B-12---:R-:W-:Y:S02]  /*6740*/  @!P3 IMAD.U32 R35, RZ, RZ, UR4 ;  /* 0x00000004ff23be24 */ /* 0x006fe4000f8e00ff */
.L_x_106:
[----:B------:R-:W-:Y:S05]  /*6750*/  @!P4 BRA `(.L_x_107) ;  /* 0x000000000020c947 */ /* 0x000fea0003800000 */
[----:B------:R-:W-:Y:S04]  /*6760*/  ISETP.NE.U32.AND P3, PT, R52, RZ, PT ;  /* 0x000000ff3400720c */ /* 0x000fe80003f65070 */
[----:B------:R-:W-:Y:S11]  /*6770*/  ISETP.NE.AND.EX P3, PT, R53, RZ, PT, P3 ;  /* 0x000000ff3500720c */ /* 0x000ff60003f65330 */
[----:B------:R-:W-:Y:S02]  /*6780*/  @!UPT UIADD3 URZ, UPT, UPT, URZ, URZ, URZ ;  /* 0x000000fffffff290 */ /* 0x000fe4000fffe0ff */
[----:B------:R-:W1:Y:S01]  /*6790*/  @P3 LDC.64 R2, c[0x0][0x8a8] ;  /* 0x00022a00ff023b82 */ /* 0x000e620000000a00 */
[----:B------:R-:W-:Y:S04]  /*67a0*/  @P3 IMAD R0, R54, UR60, RZ ;  /* 0x0000003c36003c24 */ /* 0x000fe8000f8e02ff */
[----:B-1----:R-:W-:Y:S05]  /*67b0*/  @P3 IMAD.WIDE R2, R0, 0x4, R2 ;  /* 0x0000000400023825 */ /* 0x002fea00078e0202 */
[----:B-----5:R1:W5:Y:S02]  /*67c0*/  @P3 LDG.E R32, desc[UR56][R2.64] ;  /* 0x0000003802203981 */ /* 0x020364000c1e1900 */
[----:B-1----:R-:W2:Y:S02]  /*67d0*/  @!P3 LDC R32, c[0x0][0x8a0] ;  /* 0x00022800ff20bb82 */ /* 0x002ea40000000800 */
.L_x_107:
[----:B-----5:R-:W-:Y:S01]  /*67e0*/  FSETP.NEU.AND P3, PT, R35, RZ, PT ;  /* 0x000000ff2300720b */ /* 0x020fe20003f6d000 */
[----:B------:R-:W-:Y:S01]  /*67f0*/  ULOP3.LUT UR4, UR46, 0x1, URZ, 0x3c, !UPT ;  /* 0x000000012e047892 */ /* 0x000fe2000f8e3cff */
[----:B------:R-:W-:Y:S01]  /*6800*/  SEL R5, RZ, 0xffffffff, P2 ;  /* 0xffffffffff057807 */ /* 0x000fe20001000000 */
[----:B------:R-:W-:Y:S01]  /*6810*/  IMAD.U32 R38, RZ, RZ, UR37 ;  /* 0x00000025ff267e24 */ /* 0x000fe2000f8e00ff */
[----:B------:R-:W-:Y:S01]  /*6820*/  @P1 LOP3.LUT P2, RZ, R59, 0xff, RZ, 0xc0, !PT ;  /* 0x000000ff3bff1812 */ /* 0x000fe2000784c0ff */
[----:B------:R-:W-:Y:S01]  /*6830*/  IMAD.SHL.U32 R81, R68, 0x2, RZ ;  /* 0x0000000244517824 */ /* 0x000fe200078e00ff */
[----:B------:R-:W-:Y:S01]  /*6840*/  @P1 SEL R2, RZ, 0xffffffff, P3 ;  /* 0xffffffffff021807 */ /* 0x000fe20001800000 */
[----:B------:R-:W-:Y:S01]  /*6850*/  IMAD.U32 R83, RZ, RZ, UR4 ;  /* 0x00000004ff537e24 */ /* 0x000fe2000f8e00ff */
[----:B------:R-:W-:Y:S01]  /*6860*/  LEA R76, R30, UR36, 0x3 ;  /* 0x000000241e4c7c11 */ /* 0x000fe2000f8e18ff */
[----:B------:R-:W-:Y:S01]  /*6870*/  IMAD.SHL.U32 R38, R38, 0x1000, RZ ;  /* 0x0000100026267824 */ /* 0x000fe200078e00ff */
[----:B------:R-:W-:Y:S01]  /*6880*/  @P0 SEL R2, R5, R2, !P2 ;  /* 0x0000000205020207 */ /* 0x000fe20005000000 */
[----:B------:R-:W-:Y:S01]  /*6890*/  BSSY B1, `(.L_x_108) ;  /* 0x0000035000017945 */ /* 0x000fe20003800000 */
[----:B------:R-:W-:Y:S01]  /*68a0*/  SHF.L.U32 R3, R73, 0x1f, RZ ;  /* 0x0000001f49037819 */ /* 0x000fe200000006ff */
[----:B------:R-:W-:Y:S01]  /*68b0*/  IMAD.MOV.U32 R82, RZ, RZ, 0x1 ;  /* 0x00000001ff527424 */ /* 0x000fe200078e00ff */
[----:B------:R-:W-:Y:S01]  /*68c0*/  @P1 LOP3.LUT R2, R2, 0x1, RZ, 0xc0, !PT ;  /* 0x0000000102021812 */ /* 0x000fe200078ec0ff */
[----:B------:R-:W-:Y:S01]  /*68d0*/  IMAD R34, R30, 0x20, R33 ;  /* 0x000000201e227824 */ /* 0x000fe200078e0221 */
[----:B------:R-:W-:Y:S01]  /*68e0*/  PLOP3.LUT P2, PT, PT, PT, UP1, 0x80, 0x8 ;  /* 0x000000000008781c */ /* 0x000fe20003f4f018 */
[----:B------:R-:W-:Y:S01]  /*68f0*/  IMAD.U32 R80, RZ, RZ, UR37 ;  /* 0x00000025ff507e24 */ /* 0x000fe2000f8e00ff */
[----:B------:R-:W-:Y:S01]  /*6900*/  ISETP.NE.U32.OR P5, PT, R2, 0x1, !P1 ;  /* 0x000000010200780c */ /* 0x000fe20004fa5470 */
[----:B------:R-:W-:Y:S01]  /*6910*/  IMAD.U32 R2, RZ, RZ, UR37 ;  /* 0x00000025ff027e24 */ /* 0x000fe2000f8e00ff */
[----:B------:R-:W-:Y:S02]  /*6920*/  CS2R R50, SRZ ;  /* 0x0000000000327805 */ /* 0x000fe4000001ff00 */
[----:B------:R-:W-:Y:S02]  /*6930*/  CS2R R48, SRZ ;  /* 0x0000000000307805 */ /* 0x000fe4000001ff00 */
[----:B------:R-:W-:Y:S02]  /*6940*/  P2R R79, PR, RZ, 0x20 ;  /* 0x00000020ff4f7803 */ /* 0x000fe40000000000 */
[----:B------:R-:W-:Y:S02]  /*6950*/  CS2R R42, SRZ ;  /* 0x00000000002a7805 */ /* 0x000fe4000001ff00 */
[----:B------:R-:W-:Y:S02]  /*6960*/  LEA R0, R2, UR36, 0x3 ;  /* 0x0000002402007c11 */ /* 0x000fe4000f8e18ff */
[----:B------:R-:W-:Y:S02]  /*6970*/  CS2R R40, SRZ ;  /* 0x0000000000287805 */ /* 0x000fe4000001ff00 */
[----:B------:R-:W-:Y:S02]  /*6980*/  SEL R2, RZ, 0xffffffff, P3 ;  /* 0xffffffffff027807 */ /* 0x000fe40001800000 */
[----:B------:R-:W-:Y:S02]  /*6990*/  LOP3.LUT P3, R77, R59, 0xff, RZ, 0xc0, !PT ;  /* 0x000000ff3b4d7812 */ /* 0x000fe4000786c0ff */
[----:B------:R-:W-:Y:S02]  /*69a0*/  IADD3 R39, PT, PT, R38, UR36, R81 ;  /* 0x0000002426277c10 */ /* 0x000fe4000fffe051 */
[----:B------:R-:W-:Y:S02]  /*69b0*/  @P5 SHF.L.U32 R7, R83, 0x1f, RZ ;  /* 0x0000001f53075819 */ /* 0x000fe400000006ff */
[----:B------:R-:W-:Y:S02]  /*69c0*/  @P2 SEL R2, R5, R2, !P3 ;  /* 0x0000000205022207 */ /* 0x000fe40005800000 */
[----:B------:R-:W1:Y:S02]  /*69d0*/  @P5 SYNCS.PHASECHK.TRANS64.TRYWAIT P1, [R0+URZ+0x40], R7 ;  /* 0x00004007000055a7 */ /* 0x000e6400080211ff */
[----:B------:R-:W-:Y:S04]  /*69e0*/  LOP3.LUT R2, R2, 0x1, RZ, 0xc0, !PT ;  /* 0x0000000102027812 */ /* 0x000fe800078ec0ff */
[----:B------:R-:W-:Y:S04]  /*69f0*/  ISETP.NE.U32.AND P4, PT, R2, 0x1, PT ;  /* 0x000000010200780c */ /* 0x000fe80003f85070 */
[----:B------:R-:W-:Y:S01]  /*6a00*/  P2R R85, PR, RZ, 0x10 ;  /* 0x00000010ff557803 */ /* 0x000fe20000000000 */
[----:B------:R3:W4:Y:S01]  /*6a10*/  SYNCS.PHASECHK.TRANS64.TRYWAIT P0, [R76+URZ+0xa0], R3 ;  /* 0x0000a0034c0075a7 */ /* 0x00072200080011ff */
[----:B-1----:R-:W-:Y:S01]  /*6a20*/  @P5 SEL R82, RZ, 0x1, !P1 ;  /* 0x00000001ff525807 */ /* 0x002fe20004800000 */
[----:B---3--:R-:W-:Y:S06]  /*6a30*/  @!P5 BRA `(.L_x_109) ;  /* 0x000000000068d947 */ /* 0x008fec0003800000 */
[----:B------:R-:W-:Y:S01]  /*6a40*/  LOP3.LUT P5, RZ, R69, 0x40, RZ, 0xc0, !PT ;  /* 0x0000004045ff7812 */ /* 0x000fe200078ac0ff */
[C---:B------:R-:W-:Y:S01]  /*6a50*/  VIADD R4, R39.reuse, 0x200 ;  /* 0x0000020027047836 */ /* 0x040fe20000000000 */
[----:B------:R-:W-:Y:S01]  /*6a60*/  ISETP.NE.AND P2, PT, R82, RZ, PT ;  /* 0x000000ff5200720c */ /* 0x000fe20003f45270 */
[----:B------:R-:W-:Y:S01]  /*6a70*/  BSSY B0, `(.L_x_110) ;  /* 0x000000d000007945 */ /* 0x000fe20003800000 */
[----:B------:R-:W-:Y:S01]  /*6a80*/  PLOP3.LUT P1, PT, PT, PT, PT, 0x8, 0x80 ;  /* 0x000000000080781c */ /* 0x000fe20003f2e170 */
[----:B------:R-:W-:Y:S01]  /*6a90*/  @P4 VIADD R2, R39, 0x210 ;  /* 0x0000021027024836 */ /* 0x000fe20000000000 */
[----:B------:R-:W-:Y:S02]  /*6aa0*/  @P4 PLOP3.LUT P1, PT, P5, PT, PT, 0x80, 0x8 ;  /* 0x000000000008481c */ /* 0x000fe40002f2f070 */
[----:B------:R-:W-:Y:S02]  /*6ab0*/  CS2R R50, SRZ ;  /* 0x0000000000327805 */ /* 0x000fe4000001ff00 */
[----:B------:R-:W-:Y:S02]  /*6ac0*/  CS2R R48, SRZ ;  /* 0x0000000000307805 */ /* 0x000fe4000001ff00 */
[----:B------:R-:W-:Y:S02]  /*6ad0*/  CS2R R42, SRZ ;  /* 0x00000000002a7805 */ /* 0x000fe4000001ff00 */
[----:B------:R-:W-:Y:S05]  /*6ae0*/  CS2R R40, SRZ ;  /* 0x0000000000287805 */ /* 0x000fea000001ff00 */
[----:B------:R-:W-:Y:S01]  /*6af0*/  @P1 VIADD R2, R4, 0xfffffff0 ;  /* 0xfffffff004021836 */ /* 0x000fe20000000000 */
[----:B------:R-:W-:Y:S06]  /*6b00*/  @P2 BRA `(.L_x_111) ;  /* 0x00000000000c2947 */ /* 0x000fec0003800000 */
[----:B------:R-:W-:Y:S04]  /*6b10*/  SHF.L.U32 R5, R83, 0x1f, RZ ;  /* 0x0000001f53057819 */ /* 0x000fe800000006ff */
[----:B------:R-:W1:Y:S02]  /*6b20*/  SYNCS.PHASECHK.TRANS64.TRYWAIT P1, [R0+URZ+0x40], R5 ;  /* 0x00004005000075a7 */ /* 0x000e6400080211ff */
[----:B-1----:R-:W-:Y:S05]  /*6b30*/  @!P1 BRA `(.L_x_112) ;  /* 0x0000001c00f09947 */ /* 0x002fea0003800000 */
.L_x_111:
[----:B------:R-:W-:Y:S05]  /*6b40*/  BSYNC B0 ;  /* 0x0000000000007941 */ /* 0x000fea0003800000 */
.L_x_110:
[----:B------:R-:W-:Y:S01]  /*6b50*/  UIADD3 UR4, UPT, UPT, UR37, 0x1, URZ ;  /* 0x0000000125047890 */ /* 0x000fe2000fffe0ff */
[----:B------:R-:W-:Y:S03]  /*6b60*/  ISETP.NE.AND P1, PT, R85, RZ, PT ;  /* 0x000000ff5500720c */ /* 0x000fe60003f25270 */
[----:B------:R-:W-:Y:S04]  /*6b70*/  UISETP.NE.AND UP0, UPT, UR4, 0x3, UPT ;  /* 0x000000030400788c */ /* 0x000fe8000bf05270 */
[----:B------:R-:W-:Y:S02]  /*6b80*/  USEL UR5, URZ, 0x1, UP0 ;  /* 0x00000001ff057887 */ /* 0x000fe40008000000 */
[----:B------:R-:W-:Y:S04]  /*6b90*/  USEL UR4, UR4, URZ, UP0 ;  /* 0x000000ff04047287 */ /* 0x000fe80008000000 */
[----:B------:R3:W1:Y:S01]  /*6ba0*/  @P1 LDS.128 R48, [R2] ;  /* 0x0000000002301984 */ /* 0x0006620000000c00 */
[----:B------:R-:W-:Y:S01]  /*6bb0*/  LOP3.LUT R83, R83, UR5, RZ, 0x3c, !PT ;  /* 0x0000000553537c12 */ /* 0x000fe2000f8e3cff */
[----:B------:R-:W-:Y:S02]  /*6bc0*/  IMAD.U32 R80, RZ, RZ, UR4 ;  /* 0x00000004ff507e24 */ /* 0x000fe4000f8e00ff */
[----:B------:R3:W1:Y:S04]  /*6bd0*/  @P1 LDS.128 R40, [R39+0x200] ;  /* 0x0002000027281984 */ /* 0x0006680000000c00 */
.L_x_109:
[----:B------:R-:W-:Y:S05]  /*6be0*/  BSYNC B1 ;  /* 0x0000000000017941 */ /* 0x000fea0003800000 */
.L_x_108:
[----:B-1----:R-:W-:Y:S04]  /*6bf0*/  SHF.R.U32.HI R5, RZ, 0x15, R34 ;  /* 0x00000015ff057819 */ /* 0x002fe80000011622 */
[----:B------:R-:W-:Y:S01]  /*6c00*/  LOP3.LUT P1, RZ, R5, 0x3, R70, 0x48, !PT ;  /* 0x0000000305ff7812 */ /* 0x000fe20007824846 */
[----:B------:R-:W-:Y:S01]  /*6c10*/  @!UPT UIADD3 URZ, UPT, UPT, URZ, URZ, URZ ;  /* 0x000000fffffff290 */ /* 0x000fe2000fffe0ff */
[----:B----4-:R-:W-:Y:S11]  /*6c20*/  @P0 BRA `(.L_x_113) ;  /* 0x0000000000080947 */ /* 0x010ff60003800000 */
[----:B------:R-:W1:Y:S02]  /*6c30*/  SYNCS.PHASECHK.TRANS64.TRYWAIT P0, [R76+URZ+0xa0], R3 ;  /* 0x0000a0034c0075a7 */ /* 0x000e6400080011ff */
[----:B-1----:R-:W-:Y:S05]  /*6c40*/  @!P0 BRA `(.L_x_114) ;  /* 0x0000001c00c08947 */ /* 0x002fea0003800000 */
.L_x_113:
[----:B------:R-:W-:Y:S05]  /*6c50*/  @!P1 BRA `(.L_x_115) ;  /* 0x0000000000409947 */ /* 0x000fea0003800000 */
[----:B------:R-:W4:Y:S01]  /*6c60*/  LDCU.64 UR8, c[0x4][0x70] ;  /* 0x01000e00ff0877ac */ /* 0x000f220008000a00 */
[----:B-1----:R-:W-:Y:S01]  /*6c70*/  MOV R3, 0x0 ;  /* 0x0000000000037802 */ /* 0x002fe20000000f00 */
[----:B------:R-:W-:Y:S02]  /*6c80*/  HFMA2 R12, -RZ, RZ, 0, 5.9604644775390625e-08 ;  /* 0x00000001ff0c7431 */ /* 0x000fe400000001ff */
[----:B------:R-:W-:Y:S02]  /*6c90*/  IMAD.MOV.U32 R8, RZ, RZ, 0x192 ;  /* 0x00000192ff087424 */ /* 0x000fe400078e00ff */
[----:B------:R-:W-:Y:S01]  /*6ca0*/  IMAD.MOV.U32 R13, RZ, RZ, RZ ;  /* 0x000000ffff0d7224 */ /* 0x000fe200078e00ff */
[----:B------:R-:W1:Y:S01]  /*6cb0*/  LDCU.64 UR6, c[0x4][0x78] ;  /* 0x01000f00ff0677ac */ /* 0x000e620008000a00 */
[----:B---3--:R-:W3:Y:S01]  /*6cc0*/  LDC.64 R2, c[0x4][R3] ;  /* 0x0100000003027b82 */ /* 0x008ee20000000a00 */
[----:B------:R-:W5:Y:S01]  /*6cd0*/  LDCU.64 UR4, c[0x4][0x10] ;  /* 0x01000200ff0477ac */ /* 0x000f620008000a00 */
[----:B----4-:R-:W-:Y:S01]  /*6ce0*/  MOV R5, UR9 ;  /* 0x0000000900057c02 */ /* 0x010fe20008000f00 */
[----:B------:R-:W-:Y:S01]  /*6cf0*/  IMAD.U32 R4, RZ, RZ, UR8 ;  /* 0x00000008ff047e24 */ /* 0x000fe2000f8e00ff */
[----:B-1----:R-:W-:Y:S01]  /*6d00*/  MOV R7, UR7 ;  /* 0x0000000700077c02 */ /* 0x002fe20008000f00 */
[----:B------:R-:W-:Y:S01]  /*6d10*/  IMAD.U32 R6, RZ, RZ, UR6 ;  /* 0x00000006ff067e24 */ /* 0x000fe2000f8e00ff */
[----:B-----5:R-:W-:Y:S01]  /*6d20*/  MOV R11, UR5 ;  /* 0x00000005000b7c02 */ /* 0x020fe20008000f00 */
[----:B------:R-:W-:Y:S02]  /*6d30*/  IMAD.U32 R10, RZ, RZ, UR4 ;  /* 0x00000004ff0a7e24 */ /* 0x000fe4000f8e00ff */
[----:B------:R-:W-:Y:S07]  /*6d40*/  LEPC R20, `(.L_x_115) ;  /* 0x000000001014794e */ /* 0x000fee0000000000 */
[----:B--23--:R-:W-:Y:S05]  /*6d50*/  CALL.ABS.NOINC R2 ;  /* 0x0000000002007343 */ /* 0x00cfea0003c00000 */
.L_x_115:
[----:B------:R-:W-:Y:S05]  /*6d60*/  WARPSYNC.ALL ;  /* 0x0000000000007948 */ /* 0x000fea0003800000 */
[----:B------:R-:W-:Y:S01]  /*6d70*/  R2UR UR4, R34 ;  /* 0x00000000220472ca */ /* 0x000fe200000e0000 */
[--C-:B------:R-:W-:Y:S01]  /*6d80*/  HADD2.F32 R20, -RZ, R40.reuse.H0_H0 ;  /* 0x20000028ff147230 */ /* 0x100fe20000004100 */
[----:B------:R-:W-:Y:S01]  /*6d90*/  MOV R84, 0x10 ;  /* 0x0000001000547802 */ /* 0x000fe20000000f00 */
[----:B------:R-:W-:Y:S01]  /*6da0*/  HADD2.F32 R21, -RZ, R40.H1_H1 ;  /* 0x30000028ff157230 */ /* 0x000fe20000004100 */
[----:B------:R-:W-:Y:S01]  /*6db0*/  LOP3.LUT P6, RZ, R69, 0x40, RZ, 0xc0, !PT ;  /* 0x0000004045ff7812 */ /* 0x000fe200078cc0ff */
[----:B------:R-:W-:Y:S01]  /*6dc0*/  HADD2.F32 R36, -RZ, R41.H1_H1 ;  /* 0x30000029ff247230 */ /* 0x000fe20000004100 */
[----:B------:R-:W-:Y:S01]  /*6dd0*/  ISETP.NE.AND P0, PT, R74, RZ, PT ;  /* 0x000000ff4a00720c */ /* 0x000fe20003f05270 */
[----:B------:R-:W-:Y:S01]  /*6de0*/  HADD2.F32 R37, -RZ, R43.H0_H0 ;  /* 0x2000002bff257230 */ /* 0x000fe20000004100 */
[----:B------:R-:W-:Y:S01]  /*6df0*/  SEL R84, R84, 0xfffffff0, !P6 ;  /* 0xfffffff054547807 */ /* 0x000fe20007000000 */
[----:B------:R-:W-:Y:S03]  /*6e00*/  BSSY.RECONVERGENT B0, `(.L_x_116) ;  /* 0x000004e000007945 */ /* 0x000fe60003800200 */
[----:B------:R-:W-:Y:S01]  /*6e10*/  IADD3 R86, PT, PT, R39, R84, RZ ;  /* 0x0000005427567210 */ /* 0x000fe20007ffe0ff */
[----:B------:R-:W2:Y:S02]  /*6e20*/  LDTM.x16 R4, tmem[UR4] ;  /* 0x00000004000479ee */ /* 0x000ea40008240000 */
[C---:B--2---:R-:W-:Y:S01]  /*6e30*/  FMUL R0, R32.reuse, R4 ;  /* 0x0000000420007220 */ /* 0x044fe20000400000 */
[C---:B---3--:R-:W-:Y:S01]  /*6e40*/  FMUL R2, R32.reuse, R5 ;  /* 0x0000000520027220 */ /* 0x048fe20000400000 */
[C---:B-1----:R-:W-:Y:S01]  /*6e50*/  FMUL R3, R32.reuse, R6 ;  /* 0x0000000620037220 */ /* 0x042fe20000400000 */
[C---:B------:R-:W-:Y:S01]  /*6e60*/  FMUL R7, R32.reuse, R7 ;  /* 0x0000000720077220 */ /* 0x040fe20000400000 */
[C---:B------:R-:W-:Y:S01]  /*6e70*/  FFMA R0, R35.reuse, R20, R0 ;  /* 0x0000001423007223 */ /* 0x040fe20000000000 */
[----:B------:R-:W-:Y:S02]  /*6e80*/  HADD2.F32 R20, -RZ, R41.H0_H0 ;  /* 0x20000029ff147230 */ /* 0x000fe40000004100 */
[C---:B------:R-:W-:Y:S01]  /*6e90*/  FFMA R2, R35.reuse, R21, R2 ;  /* 0x0000001523027223 */ /* 0x040fe20000000002 */
[--C-:B------:R-:W-:Y:S02]  /*6ea0*/  HADD2.F32 R21, -RZ, R42.reuse.H0_H0 ;  /* 0x2000002aff157230 */ /* 0x100fe40000004100 */
[C---:B------:R-:W-:Y:S01]  /*6eb0*/  FMUL R4, R32.reuse, R8 ;  /* 0x0000000820047220 */ /* 0x040fe20000400000 */
[C---:B------:R-:W-:Y:S01]  /*6ec0*/  FMUL R5, R32.reuse, R9 ;  /* 0x0000000920057220 */ /* 0x040fe20000400000 */
[C---:B------:R-:W-:Y:S01]  /*6ed0*/  FFMA R3, R35.reuse, R20, R3 ;  /* 0x0000001423037223 */ /* 0x040fe20000000003 */
[----:B------:R-:W-:Y:S02]  /*6ee0*/  HADD2.F32 R20, -RZ, R42.H1_H1 ;  /* 0x3000002aff147230 */ /* 0x000fe40000004100 */
[C---:B------:R-:W-:Y:S01]  /*6ef0*/  FFMA R7, R35.reuse, R36, R7 ;  /* 0x0000002423077223 */ /* 0x040fe20000000007 */
[C---:B------:R-:W-:Y:S01]  /*6f00*/  FMUL R6, R32.reuse, R10 ;  /* 0x0000000a20067220 */ /* 0x040fe20000400000 */
[----:B------:R-:W-:Y:S02]  /*6f10*/  HADD2.F32 R36, -RZ, R43.H1_H1 ;  /* 0x3000002bff247230 */ /* 0x000fe40000004100 */
[C---:B------:R-:W-:Y:S01]  /*6f20*/  FMUL R11, R32.reuse, R11 ;  /* 0x0000000b200b7220 */ /* 0x040fe20000400000 */
[C---:B------:R-:W-:Y:S01]  /*6f30*/  FFMA R4, R35.reuse, R21, R4 ;  /* 0x0000001523047223 */ /* 0x040fe20000000004 */
[C---:B------:R-:W-:Y:S01]  /*6f40*/  FFMA R5, R35.reuse, R20, R5 ;  /* 0x0000001423057223 */ /* 0x040fe20000000005 */
[C---:B------:R-:W-:Y:S01]  /*6f50*/  FFMA R6, R35.reuse, R37, R6 ;  /* 0x0000002523067223 */ /* 0x040fe20000000006 */
[--C-:B------:R-:W-:Y:S02]  /*6f60*/  HADD2.F32 R20, -RZ, R48.reuse.H0_H0 ;  /* 0x20000030ff147230 */ /* 0x100fe40000004100 */
[C---:B------:R-:W-:Y:S01]  /*6f70*/  FFMA R11, R35.reuse, R36, R11 ;  /* 0x00000024230b7223 */ /* 0x040fe2000000000b */
[C---:B------:R-:W-:Y:S01]  /*6f80*/  FMUL R8, R32.reuse, R12 ;  /* 0x0000000c20087220 */ /* 0x040fe20000400000 */
[----:B------:R-:W-:Y:S02]  /*6f90*/  HADD2.F32 R36, -RZ, R48.H1_H1 ;  /* 0x30000030ff247230 */ /* 0x000fe40000004100 */
[C---:B------:R-:W-:Y:S01]  /*6fa0*/  FMUL R9, R32.reuse, R13 ;  /* 0x0000000d20097220 */ /* 0x040fe20000400000 */
[--C-:B------:R-:W-:Y:S02]  /*6fb0*/  HADD2.F32 R21, -RZ, R49.reuse.H0_H0 ;  /* 0x20000031ff157230 */ /* 0x100fe40000004100 */
[C---:B------:R-:W-:Y:S01]  /*6fc0*/  FMUL R10, R32.reuse, R14 ;  /* 0x0000000e200a7220 */ /* 0x040fe20000400000 */
[C---:B------:R-:W-:Y:S01]  /*6fd0*/  FFMA R8, R35.reuse, R20, R8 ;  /* 0x0000001423087223 */ /* 0x040fe20000000008 */
[----:B------:R-:W-:Y:S02]  /*6fe0*/  HADD2.F32 R20, -RZ, R49.H1_H1 ;  /* 0x30000031ff147230 */ /* 0x000fe40000004100 */
[C---:B------:R-:W-:Y:S01]  /*6ff0*/  FFMA R9, R35.reuse, R36, R9 ;  /* 0x0000002423097223 */ /* 0x040fe20000000009 */
[C---:B------:R-:W-:Y:S01]  /*7000*/  FMUL R15, R32.reuse, R15 ;  /* 0x0000000f200f7220 */ /* 0x040fe20000400000 */
[C---:B------:R-:W-:Y:S01]  /*7010*/  FFMA R10, R35.reuse, R21, R10 ;  /* 0x00000015230a7223 */ /* 0x040fe2000000000a */
[--C-:B------:R-:W-:Y:S02]  /*7020*/  HADD2.F32 R21, -RZ, R50.reuse.H0_H0 ;  /* 0x20000032ff157230 */ /* 0x100fe40000004100 */
[C---:B------:R-:W-:Y:S01]  /*7030*/  FMUL R12, R32.reuse, R16 ;  /* 0x00000010200c7220 */ /* 0x040fe20000400000 */
[----:B------:R-:W-:Y:S02]  /*7040*/  HADD2.F32 R36, -RZ, R50.H1_H1 ;  /* 0x30000032ff247230 */ /* 0x000fe40000004100 */
[C---:B------:R-:W-:Y:S01]  /*7050*/  FFMA R15, R35.reuse, R20, R15 ;  /* 0x00000014230f7223 */ /* 0x040fe2000000000f */
[C---:B------:R-:W-:Y:S01]  /*7060*/  FMUL R13, R32.reuse, R17 ;  /* 0x00000011200d7220 */ /* 0x040fe20000400000 */
[--C-:B------:R-:W-:Y:S02]  /*7070*/  HADD2.F32 R37, -RZ, R51.reuse.H0_H0 ;  /* 0x20000033ff257230 */ /* 0x100fe40000004100 */
[C---:B------:R-:W-:Y:S01]  /*7080*/  FMUL R14, R32.reuse, R18 ;  /* 0x00000012200e7220 */ /* 0x040fe20000400000 */
[----:B------:R-:W-:Y:S02]  /*7090*/  HADD2.F32 R20, -RZ, R51.H1_H1 ;  /* 0x30000033ff147230 */ /* 0x000fe40000004100 */
[----:B------:R-:W-:Y:S01]  /*70a0*/  FMUL R19, R32, R19 ;  /* 0x0000001320137220 */ /* 0x000fe20000400000 */
[----:B------:R-:W-:Y:S01]  /*70b0*/  F2FP.F16.F32.PACK_AB R44, R2, R0 ;  /* 0x00000000022c723e */ /* 0x000fe200000000ff */
[----:B------:R-:W-:Y:S01]  /*70c0*/  FFMA R12, R35, R21, R12 ;  /* 0x00000015230c7223 */ /* 0x000fe2000000000c */
[----:B------:R-:W-:Y:S01]  /*70d0*/  F2FP.F16.F32.PACK_AB R45, R7, R3 ;  /* 0x00000003072d723e */ /* 0x000fe200000000ff */
[----:B------:R-:W-:Y:S01]  /*70e0*/  FFMA R13, R35, R36, R13 ;  /* 0x00000024230d7223 */ /* 0x000fe2000000000d */
[----:B------:R-:W-:Y:S01]  /*70f0*/  F2FP.F16.F32.PACK_AB R46, R5, R4 ;  /* 0x00000004052e723e */ /* 0x000fe200000000ff */
[----:B------:R-:W-:Y:S01]  /*7100*/  FFMA R14, R35, R37, R14 ;  /* 0x00000025230e7223 */ /* 0x000fe2000000000e */
[----:B------:R-:W-:Y:S01]  /*7110*/  F2FP.F16.F32.PACK_AB R47, R11, R6 ;  /* 0x000000060b2f723e */ /* 0x000fe200000000ff */
[----:B------:R-:W-:Y:S01]  /*7120*/  FFMA R19, R35, R20, R19 ;  /* 0x0000001423137223 */ /* 0x000fe20000000013 */
[----:B------:R-:W-:Y:S02]  /*7130*/  F2FP.F16.F32.PACK_AB R64, R9, R8 ;  /* 0x000000080940723e */ /* 0x000fe400000000ff */
[----:B------:R-:W-:Y:S01]  /*7140*/  F2FP.F16.F32.PACK_AB R65, R15, R10 ;  /* 0x0000000a0f41723e */ /* 0x000fe200000000ff */
[----:B------:R1:W-:Y:S01]  /*7150*/  STS.128 [R39+0x200], R44 ;  /* 0x0002002c27007388 */ /* 0x0003e20000000c00 */
[----:B------:R-:W-:Y:S02]  /*7160*/  F2FP.F16.F32.PACK_AB R66, R13, R12 ;  /* 0x0000000c0d42723e */ /* 0x000fe400000000ff */
[----:B------:R-:W-:Y:S05]  /*7170*/  F2FP.F16.F32.PACK_AB R67, R19, R14 ;  /* 0x0000000e1343723e */ /* 0x000fea00000000ff */
[----:B------:R1:W-:Y:S01]  /*7180*/  STS.128 [R86+0x200], R64 ;  /* 0x0002004056007388 */ /* 0x0003e20000000c00 */
[----:B------:R-:W-:Y:S01]  /*7190*/  @!PT LDS RZ, [RZ] ;  /* 0x00000000fffff984 */ /* 0x000fe20000000800 */
[----:B------:R-:W-:Y:S01]  /*71a0*/  @!PT LDS RZ, [RZ] ;  /* 0x00000000fffff984 */ /* 0x000fe20000000800 */
[----:B------:R-:W-:Y:S01]  /*71b0*/  @!PT LDS RZ, [RZ] ;  /* 0x00000000fffff984 */ /* 0x000fe20000000800 */
[----:B------:R-:W-:Y:S01]  /*71c0*/  @!PT LDS RZ, [RZ] ;  /* 0x00000000fffff984 */ /* 0x000fe20000000800 */
[----:B------:R2:W-:Y:S07]  /*71d0*/  MEMBAR.ALL.CTA ;  /* 0x0000000000007992 */ /* 0x0005ee0000008000 */
[----:B--2---:R-:W2:Y:S02]  /*71e0*/  FENCE.VIEW.ASYNC.S ;  /* 0x00000000000073c6 */ /* 0x004ea40000000000 */
[----:B--2---:R-:W-:Y:S06]  /*71f0*/  BAR.SYNC.DEFER_BLOCKING 0x1, 0x80 ;  /* 0x0042000000007b1d */ /* 0x004fec0000010000 */
[----:B------:R-:W-:Y:S05]  /*7200*/  @P0 BRA `(.L_x_117) ;  /* 0x0000000000340947 */ /* 0x000fea0003800000 */
[----:B------:R-:W-:Y:S01]  /*7210*/  R2UR UR4, R38 ;  /* 0x00000000260472ca */ /* 0x000fe200000e0000 */
[----:B------:R-:W-:Y:S01]  /*7220*/  UMOV UR43, UR60 ;  /* 0x0000003c002b7c82 */ /* 0x000fe20008000000 */
[----:B------:R-:W-:Y:S01]  /*7230*/  UIADD3 UR9, UPT, UPT, UR41, 0x20, URZ ;  /* 0x0000002029097890 */ /* 0x000fe2000fffe0ff */
[----:B------:R-:W-:Y:S01]  /*7240*/  UMOV UR10, UR42 ;  /* 0x0000002a000a7c82 */ /* 0x000fe20008000000 */
[----:B------:R-:W-:Y:S09]  /*7250*/  UMOV UR11, UR60 ;  /* 0x0000003c000b7c82 */ /* 0x000ff20008000000 */
[----:B------:R-:W-:Y:S02]  /*7260*/  UIADD3 UR5, UPT, UPT, UR36, UR4, URZ ;  /* 0x0000000424057290 */ /* 0x000fe4000fffe0ff */
[----:B------:R-:W-:Y:S02]  /*7270*/  UIADD3 UR4, UP0, UPT, UR54, 0x680, URZ ;  /* 0x0000068036047890 */ /* 0x000fe4000ff1e0ff */
[----:B------:R-:W-:Y:S02]  /*7280*/  UIADD3 UR40, UPT, UPT, UR5, 0x200, URZ ;  /* 0x0000020005287890 */ /* 0x000fe4000fffe0ff */
[----:B------:R-:W-:Y:S02]  /*7290*/  UIADD3 UR8, UPT, UPT, UR5, 0xa00, URZ ;  /* 0x00000a0005087890 */ /* 0x000fe4000fffe0ff */
[----:B------:R-:W-:Y:S09]  /*72a0*/  UIADD3.X UR5, UPT, UPT, URZ, UR55, URZ, UP0, !UPT ;  /* 0x00000037ff057290 */ /* 0x000ff200087fe4ff */
[----:B------:R2:W-:Y:S01]  /*72b0*/  UTMASTG.3D [UR40], [UR4] ;  /* 0x00000028040073b5 */ /* 0x0005e20008010000 */
[----:B------:R2:W-:Y:S02]  /*72c0*/  UTMASTG.3D [UR8], [UR4] ;  /* 0x00000008040073b5 */ /* 0x0005e40008010000 */
[----:B--2---:R0:W-:Y:S02]  /*72d0*/  UTMACMDFLUSH ;  /* 0x00000000000079b7 */ /* 0x0041e40000000000 */
.L_x_117:
[----:B------:R-:W-:Y:S05]  /*72e0*/  BSYNC.RECONVERGENT B0 ;  /* 0x0000000000007941 */ /* 0x000fea0003800200 */
.L_x_116:
[----:B------:R-:W-:Y:S01]  /*72f0*/  UIADD3 UR39, UPT, UPT, UR37, 0x1, URZ ;  /* 0x0000000125277890 */ /* 0x000fe2000fffe0ff */
[----:B------:R-:W-:Y:S03]  /*7300*/  BSSY.RECONVERGENT B0, `(.L_x_118) ;  /* 0x0000005000007945 */ /* 0x000fe60003800200 */
[----:B------:R-:W-:Y:S04]  /*7310*/  UISETP.NE.AND UP0, UPT, UR39, 0x3, UPT ;  /* 0x000000032700788c */ /* 0x000fe8000bf05270 */
[----:B------:R-:W-:Y:S01]  /*7320*/  USEL UR38, UR39, URZ, UP0 ;  /* 0x000000ff27267287 */ /* 0x000fe20008000000 */
[----:B------:R-:W-:Y:S11]  /*7330*/  @P0 BRA `(.L_x_119) ;  /* 0x0000000000040947 */ /* 0x000ff60003800000 */
[----:B------:R-:W-:Y:S04]  /*7340*/  DEPBAR.LE SB0, 0x1 ;  /* 0x000080400000791a */ /* 0x000fe80000000000 */
.L_x_119:
[----:B------:R-:W-:Y:S05]  /*7350*/  BSYNC.RECONVERGENT B0 ;  /* 0x0000000000007941 */ /* 0x000fea0003800200 */
.L_x_118:
[----:B------:R-:W-:Y:S01]  /*7360*/  BAR.SYNC.DEFER_BLOCKING 0x1, 0x80 ;  /* 0x0042000000007b1d */ /* 0x000fe20000010000 */
[----:B------:R-:W-:Y:S01]  /*7370*/  ISETP.NE.AND P1, PT, R79, RZ, PT ;  /* 0x000000ff4f00720c */ /* 0x000fe20003f25270 */
[----:B------:R-:W-:Y:S01]  /*7380*/  UISETP.NE.AND UP0, UPT, UR45, URZ, UPT ;  /* 0x000000ff2d00728c */ /* 0x000fe2000bf05270 */
[----:B------:R-:W-:Y:S11]  /*7390*/  LEA R2, R80, UR36, 0x3 ;  /* 0x0000002450027c11 */ /* 0x000ff6000f8e18ff */
[----:B------:R-:W-:Y:S01]  /*73a0*/  @P1 SHF.L.U32 R3, R83, 0x1f, RZ ;  /* 0x0000001f53031819 */ /* 0x000fe200000006ff */
[----:B------:R-:W-:Y:S06]  /*73b0*/  BRA.U !UP0, `(.L_x_120) ;  /* 0x0000000108247547 */ /* 0x000fec000b800000 */
[----:B------:R-:W-:Y:S01]  /*73c0*/  IMAD.U32 R5, RZ, RZ, UR44 ;  /* 0x0000002cff057e24 */ /* 0x000fe2000f8e00ff */
[----:B------:R-:W-:Y:S01]  /*73d0*/  MOV R0, UR47 ;  /* 0x0000002f00007c02 */ /* 0x000fe20008000f00 */
[----:B------:R-:W-:Y:S03]  /*73e0*/  UIADD3 UR4, UPT, UPT, UR44, 0x1, URZ ;  /* 0x000000012c047890 */ /* 0x000fe6000fffe0ff */
[----:B------:R-:W-:Y:S01]  /*73f0*/  @P1 LEA R5, R5, UR36, 0x3 ;  /* 0x0000002405051c11 */ /* 0x000fe2000f8e18ff */
[----:B------:R-:W-:Y:S04]  /*7400*/  UISETP.NE.AND UP0, UPT, UR4, 0x3, UPT ;  /* 0x000000030400788c */ /* 0x000fe8000bf05270 */
[----:B------:R-:W-:Y:S01]  /*7410*/  @P1 VIADD R5, R5, 0x58 ;  /* 0x0000005805051836 */ /* 0x000fe20000000000 */
[----:B------:R-:W-:Y:S04]  /*7420*/  USEL UR44, UR4, URZ, UP0 ;  /* 0x000000ff042c7287 */ /* 0x000fe80008000000 */
[----:B------:R-:W-:Y:S04]  /*7430*/  @P1 PRMT R0, R0, 0x654, R5 ;  /* 0x0000065400001816 */ /* 0x000fe80000000005 */
[----:B------:R2:W-:Y:S04]  /*7440*/  @P1 SYNCS.ARRIVE.TRANS64.RED.A1T0 RZ, [R0+URZ], RZ ;  /* 0x000000ff00ff19a7 */ /* 0x0005e800081004ff */
.L_x_120:
[----:B------:R-:W3:Y:S01]  /*7450*/  @P1 SYNCS.PHASECHK.TRANS64.TRYWAIT P0, [R2+URZ+0x40], R3 ;  /* 0x00004003020015a7 */ /* 0x000ee200080011ff */
[----:B------:R-:W-:Y:S01]  /*7460*/  BSSY B1, `(.L_x_121) ;  /* 0x0000012000017945 */ /* 0x000fe20003800000 */
[----:B---3--:R-:W-:Y:S03]  /*7470*/  @P1 SEL R82, RZ, 0x1, !P0 ;  /* 0x00000001ff521807 */ /* 0x008fe60004000000 */
[----:B------:R-:W-:Y:S05]  /*7480*/  @!P1 BRA `(.L_x_122) ;  /* 0x00000000003c9947 */ /* 0x000fea0003800000 */
[----:B------:R-:W-:Y:S01]  /*7490*/  ISETP.NE.AND P1, PT, R85, RZ, PT ;  /* 0x000000ff5500720c */ /* 0x000fe20003f25270 */
[----:B------:R-:W-:Y:S01]  /*74a0*/  BSSY B0, `(.L_x_123) ;  /* 0x0000009000007945 */ /* 0x000fe20003800000 */
[----:B------:R-:W-:Y:S11]  /*74b0*/  ISETP.NE.AND P0, PT, R82, RZ, PT ;  /* 0x000000ff5200720c */ /* 0x000ff60003f05270 */
[----:B------:R-:W-:Y:S05]  /*74c0*/  @P1 IMAD R80, R80, 0x1000, R81 ;  /* 0x0000100050501824 */ /* 0x000fea00078e0251 */
[----:B------:R-:W-:Y:S05]  /*74d0*/  @P1 IADD3 R3, PT, PT, R80, UR36, RZ ;  /* 0x0000002450031c10 */ /* 0x000fea000fffe0ff */
[----:B--2---:R-:W-:Y:S01]  /*74e0*/  @P1 IMAD.IADD R0, R84, 0x1, R3 ;  /* 0x0000000154001824 */ /* 0x004fe200078e0203 */
[----:B------:R-:W-:Y:S06]  /*74f0*/  @P0 BRA `(.L_x_124) ;  /* 0x00000000000c0947 */ /* 0x000fec0003800000 */
[----:B------:R-:W-:Y:S04]  /*7500*/  SHF.L.U32 R83, R83, 0x1f, RZ ;  /* 0x0000001f53537819 */ /* 0x000fe800000006ff */
[----:B------:R-:W2:Y:S02]  /*7510*/  SYNCS.PHASECHK.TRANS64.TRYWAIT P0, [R2+URZ+0x40], R83 ;  /* 0x00004053020075a7 */ /* 0x000ea400080011ff */
[----:B--2---:R-:W-:Y:S05]  /*7520*/  @!P0 BRA `(.L_x_125) ;  /* 0x00000014009c8947 */ /* 0x004fea0003800000 */
.L_x_124:
[----:B------:R-:W-:Y:S05]  /*7530*/  BSYNC B0 ;  /* 0x0000000000007941 */ /* 0x000fea0003800000 */
.L_x_123:
[----:B------:R-:W-:Y:S11]  /*7540*/  ISETP.NE.AND P0, PT, R85, RZ, PT ;  /* 0x000000ff5500720c */ /* 0x000ff60003f05270 */
[----:B------:R-:W-:Y:S02]  /*7550*/  @!UPT UIADD3 URZ, UPT, UPT, URZ, URZ, URZ ;  /* 0x000000fffffff290 */ /* 0x000fe4000fffe0ff */
[----:B------:R3:W4:Y:S04]  /*7560*/  @P0 LDS.128 R40, [R80+UR36+0x200] ;  /* 0x0002002450280984 */ /* 0x0007280008000c00 */
[----:B------:R3:W1:Y:S02]  /*7570*/  @P0 LDS.128 R48, [R0+0x200] ;  /* 0x0002000000300984 */ /* 0x0006640000000c00 */
.L_x_122:
[----:B------:R-:W-:Y:S05]  /*7580*/  BSYNC B1 ;  /* 0x0000000000017941 */ /* 0x000fea0003800000 */
.L_x_121:
[----:B------:R-:W-:Y:S05]  /*7590*/  VIADD R3, R34, 0x10 ;  /* 0x0000001022037836 */ /* 0x000fea0000000000 */
[----:B------:R-:W-:Y:S04]  /*75a0*/  SHF.R.U32.HI R3, RZ, 0x15, R3 ;  /* 0x00000015ff037819 */ /* 0x000fe80000011603 */
[----:B------:R-:W-:Y:S11]  /*75b0*/  LOP3.LUT P0, RZ, R3, 0x3, R70, 0x48, !PT ;  /* 0x0000000303ff7812 */ /* 0x000ff60007804846 */
[----:B------:R-:W-:Y:S02]  /*75c0*/  @!UPT UIADD3 URZ, UPT, UPT, URZ, URZ, URZ ;  /* 0x000000fffffff290 */ /* 0x000fe4000fffe0ff */
[----:B------:R-:W-:Y:S05]  /*75d0*/  @!P0 BRA `(.L_x_126) ;  /* 0x0000000000408947 */ /* 0x000fea0003800000 */
[----:B------:R-:W5:Y:S01]  /*75e0*/  LDCU.64 UR8, c[0x4][0x70] ;  /* 0x01000e00ff0877ac */ /* 0x000f620008000a00 */
[----:B------:R-:W-:Y:S01]  /*75f0*/  MOV R3, 0x0 ;  /* 0x0000000000037802 */ /* 0x000fe20000000f00 */
[----:B------:R-:W-:Y:S02]  /*7600*/  HFMA2 R12, -RZ, RZ, 0, 5.9604644775390625e-08 ;  /* 0x00000001ff0c7431 */ /* 0x000fe400000001ff */
[----:B------:R-:W-:Y:S02]  /*7610*/  IMAD.MOV.U32 R8, RZ, RZ, 0x192 ;  /* 0x00000192ff087424 */ /* 0x000fe400078e00ff */
[----:B------:R-:W-:Y:S01]  /*7620*/  IMAD.MOV.U32 R13, RZ, RZ, RZ ;  /* 0x000000ffff0d7224 */ /* 0x000fe200078e00ff */
[----:B------:R-:W3:Y:S01]  /*7630*/  LDCU.64 UR6, c[0x4][0x78] ;  /* 0x01000f00ff0677ac */ /* 0x000ee20008000a00 */
[----:B--2---:R-:W2:Y:S01]  /*7640*/  LDC.64 R2, c[0x4][R3] ;  /* 0x0100000003027b82 */ /* 0x004ea20000000a00 */
[----:B------:R-:W4:Y:S01]  /*7650*/  LDCU.64 UR4, c[0x4][0x10] ;  /* 0x01000200ff0477ac */ /* 0x000f220008000a00 */
[----:B-----5:R-:W-:Y:S01]  /*7660*/  MOV R5, UR9 ;  /* 0x0000000900057c02 */ /* 0x020fe20008000f00 */
[----:B------:R-:W-:Y:S01]  /*7670*/  IMAD.U32 R4, RZ, RZ, UR8 ;  /* 0x00000008ff047e24 */ /* 0x000fe2000f8e00ff */
[----:B---3--:R-:W-:Y:S01]  /*7680*/  MOV R7, UR7 ;  /* 0x0000000700077c02 */ /* 0x008fe20008000f00 */
[----:B------:R-:W-:Y:S01]  /*7690*/  IMAD.U32 R6, RZ, RZ, UR6 ;  /* 0x00000006ff067e24 */ /* 0x000fe2000f8e00ff */
[----:B----4-:R-:W-:Y:S01]  /*76a0*/  MOV R11, UR5 ;  /* 0x00000005000b7c02 */ /* 0x010fe20008000f00 */
[----:B------:R-:W-:Y:S02]  /*76b0*/  IMAD.U32 R10, RZ, RZ, UR4 ;  /* 0x00000004ff0a7e24 */ /* 0x000fe4000f8e00ff */
[----:B------:R-:W-:Y:S07]  /*76c0*/  LEPC R20, `(.L_x_126) ;  /* 0x000000001014794e */ /* 0x000fee0000000000 */
[----:B-12---:R-:W-:Y:S05]  /*76d0*/  CALL.ABS.NOINC R2 ;  /* 0x0000000002007343 */ /* 0x006fea0003c00000 */
.L_x_126:
[----:B------:R-:W-:Y:S01]  /*76e0*/  ISETP.NE.AND P0, PT, R74, RZ, PT ;  /* 0x000000ff4a00720c */ /* 0x000fe20003f05270 */
[----:B------:R-:W-:Y:S05]  /*76f0*/  WARPSYNC.ALL ;  /* 0x0000000000007948 */ /* 0x000fea0003800000 */
[----:B------:R-:W-:Y:S01]  /*7700*/  R2UR UR4, R34 ;  /* 0x00000000220472ca */ /* 0x000fe200000e0000 */
[--C-:B----4-:R-:W-:Y:S01]  /*7710*/  HADD2.F32 R20, -RZ, R40.reuse.H0_H0 ;  /* 0x20000028ff147230 */ /* 0x110fe20000004100 */
[----:B------:R-:W-:Y:S01]  /*7720*/  MOV R81, UR38 ;  /* 0x0000002600517c02 */ /* 0x000fe20008000f00 */
[----:B------:R-:W-:Y:S01]  /*7730*/  HADD2.F32 R36, -RZ, R40.H1_H1 ;  /* 0x30000028ff247230 */ /* 0x000fe20000004100 */
[----:B------:R-:W-:Y:S01]  /*7740*/  IADD3 R76, PT, PT, R76, 0xc0, RZ ;  /* 0x000000c04c4c7810 */ /* 0x000fe20007ffe0ff */
[--C-:B------:R-:W-:Y:S01]  /*7750*/  HADD2.F32 R21, -RZ, R41.reuse.H0_H0 ;  /* 0x20000029ff157230 */ /* 0x100fe20000004100 */
[----:B------:R-:W-:Y:S01]  /*7760*/  LEA R82, R81, R68, 0xb ;  /* 0x0000004451527211 */ /* 0x000fe200078e58ff */
[----:B------:R-:W-:Y:S01]  /*7770*/  HADD2.F32 R37, -RZ, R41.H1_H1 ;  /* 0x30000029ff257230 */ /* 0x000fe20000004100 */
[----:B------:R-:W-:Y:S01]  /*7780*/  LOP3.LUT R76, R76, 0xfefffff8, RZ, 0xc0, !PT ;  /* 0xfefffff84c4c7812 */ /* 0x000fe200078ec0ff */
[--C-:B-1----:R-:W-:Y:S01]  /*7790*/  HADD2.F32 R39, -RZ, R42.reuse.H0_H0 ;  /* 0x2000002aff277230 */ /* 0x102fe20000004100 */
[----:B------:R-:W-:Y:S01]  /*77a0*/  LEA R85, R82, UR36, 0x1 ;  /* 0x0000002452557c11 */ /* 0x000fe2000f8e08ff */
[----:B------:R-:W-:Y:S01]  /*77b0*/  HADD2.F32 R38, -RZ, R42.H1_H1 ;  /* 0x3000002aff267230 */ /* 0x000fe20000004100 */
[----:B------:R-:W-:Y:S01]  /*77c0*/  BSSY.RECONVERGENT B0, `(.L_x_127) ;  /* 0x000004f000007945 */ /* 0x000fe20003800200 */
[----:B------:R-:W1:Y:S01]  /*77d0*/  LDTM.x16 R4, tmem[UR4+0x10] ;  /* 0x00001004000479ee */ /* 0x000e620008240000 */
[----:B------:R-:W-:Y:S01]  /*77e0*/  NOP ;  /* 0x0000000000007918 */ /* 0x000fe20000000000 */
[----:B-1----:R1:W-:Y:S01]  /*77f0*/  SYNCS.ARRIVE.TRANS64.RED.A1T0 RZ, [R76+URZ], RZ ;  /* 0x000000ff4cff79a7 */ /* 0x0023e200081004ff */
[----:B------:R-:W-:Y:S01]  /*7800*/  IADD3 R84, PT, PT, R84, R85, RZ ;  /* 0x0000005554547210 */ /* 0x000fe20007ffe0ff */
[--C-:B------:R-:W-:Y:S02]  /*7810*/  HADD2.F32 R40, -RZ, R43.reuse.H0_H0 ;  /* 0x2000002bff287230 */ /* 0x100fe40000004100 */
[----:B------:R-:W-:Y:S02]  /*7820*/  HADD2.F32 R42, -RZ, R43.H1_H1 ;  /* 0x3000002bff2a7230 */ /* 0x000fe40000004100 */
        /* <DEDUP_REMOVED lines=8> */
[C---:B------:R-:W-:Y:S01]  /*78b0*/  FMUL R4, R32.reuse, R4 ;  /* 0x0000000420047220 */ /* 0x040fe20000400000 */
[C---:B------:R-:W-:Y:S01]  /*78c0*/  FMUL R5, R32.reuse, R5 ;  /* 0x0000000520057220 */ /* 0x040fe20000400000 */
[C---:B------:R-:W-:Y:S01]  /*78d0*/  FMUL R6, R32.reuse, R6 ;  /* 0x0000000620067220 */ /* 0x040fe20000400000 */
[C---:B--23--:R-:W-:Y:S01]  /*78e0*/  FMUL R0, R32.reuse, R7 ;  /* 0x0000000720007220 */ /* 0x04cfe20000400000 */
[C---:B------:R-:W-:Y:S01]  /*78f0*/  FFMA R4, R35.reuse, R20, R4 ;  /* 0x0000001423047223 */ /* 0x040fe20000000004 */
[C---:B------:R-:W-:Y:S01]  /*7900*/  FMUL R2, R32.reuse, R8 ;  /* 0x0000000820027220 */ /* 0x040fe20000400000 */
        /* <DEDUP_REMOVED lines=20> */
[----:B------:R-:W-:Y:S01]  /*7a50*/  FFMA R15, R35, R46, R15 ;  /* 0x0000002e230f7223 */ /* 0x000fe2000000000f */
[----:B------:R-:W-:Y:S01]  /*7a60*/  FMUL R19, R32, R19 ;  /* 0x0000001320137220 */ /* 0x000fe20000400000 */
[----:B------:R-:W-:Y:S01]  /*7a70*/  F2FP.F16.F32.PACK_AB R64, R5, R4 ;  /* 0x000000040540723e */ /* 0x000fe200000000ff */
[C---:B------:R-:W-:Y:S01]  /*7a80*/  FFMA R12, R35.reuse, R45, R12 ;  /* 0x0000002d230c7223 */ /* 0x040fe2000000000c */
        /* <DEDUP_REMOVED lines=20> */
[----:B------:R-:W-:Y:S02]  /*7bd0*/  ULEA UR5, UR38, UR36, 0xc ;  /* 0x0000002426057291 */ /* 0x000fe4000f8e60ff */
[----:B------:R-:W-:Y:S02]  /*7be0*/  UIADD3 UR4, UP0, UPT, UR54, 0x680, URZ ;  /* 0x0000068036047890 */ /* 0x000fe4000ff1e0ff */
[----:B------:R-:W-:Y:S02]  /*7bf0*/  UIADD3 UR12, UPT, UPT, UR5, 0x200, URZ ;  /* 0x00000200050c7890 */ /* 0x000fe4000fffe0ff */
[----:B------:R-:W-:Y:S02]  /*7c00*/  UIADD3 UR8, UPT, UPT, UR5, 0xa00, URZ ;  /* 0x00000a0005087890 */ /* 0x000fe4000fffe0ff */
[----:B------:R-:W-:Y:S02]  /*7c10*/  UIADD3 UR13, UPT, UPT, UR41, 0x10, URZ ;  /* 0x00000010290d7890 */ /* 0x000fe4000fffe0ff */
[----:B------:R-:W-:Y:S01]  /*7c20*/  UIADD3.X UR5, UPT, UPT, URZ, UR55, URZ, UP0, !UPT ;  /* 0x00000037ff057290 */ /* 0x000fe200087fe4ff */
[----:B------:R-:W-:Y:S01]  /*7c30*/  UMOV UR14, UR42 ;  /* 0x0000002a000e7c82 */ /* 0x000fe20008000000 */
[----:B------:R-:W-:Y:S01]  /*7c40*/  UMOV UR15, UR60 ;  /* 0x0000003c000f7c82 */ /* 0x000fe20008000000 */
[----:B------:R-:W-:Y:S01]  /*7c50*/  UIADD3 UR9, UPT, UPT, UR41, 0x30, URZ ;  /* 0x0000003029097890 */ /* 0x000fe2000fffe0ff */
[----:B------:R-:W-:Y:S01]  /*7c60*/  UMOV UR10, UR42 ;  /* 0x0000002a000a7c82 */ /* 0x000fe20008000000 */
[----:B------:R-:W-:Y:S04]  /*7c70*/  UMOV UR11, UR60 ;  /* 0x0000003c000b7c82 */ /* 0x000fe80008000000 */
[----:B------:R2:W-:Y:S03]  /*7c80*/  UTMASTG.3D [UR12], [UR4] ;  /* 0x0000000c040073b5 */ /* 0x0005e60008010000 */
[----:B------:R2:W-:Y:S02]  /*7c90*/  UTMASTG.3D [UR8], [UR4] ;  /* 0x00000008040073b5 */ /* 0x0005e40008010000 */
[----:B--2---:R0:W-:Y:S02]  /*7ca0*/  UTMACMDFLUSH ;  /* 0x00000000000079b7 */ /* 0x0041e40000000000 */
.L_x_128:
[----:B------:R-:W-:Y:S05]  /*7cb0*/  BSYNC.RECONVERGENT B0 ;  /* 0x0000000000007941 */ /* 0x000fea0003800200 */
.L_x_127:
[----:B------:R-:W-:Y:S01]  /*7cc0*/  UIADD3 UR4, UPT, UPT, UR38, 0x1, URZ ;  /* 0x0000000126047890 */ /* 0x000fe2000fffe0ff */
[----:B------:R-:W-:Y:S03]  /*7cd0*/  BSSY.RECONVERGENT B0, `(.L_x_129) ;  /* 0x0000008000007945 */ /* 0x000fe60003800200 */
[----:B------:R-:W-:Y:S04]  /*7ce0*/  UISETP.NE.AND UP0, UPT, UR4, 0x3, UPT ;  /* 0x000000030400788c */ /* 0x000fe8000bf05270 */
[----:B------:R-:W-:Y:S02]  /*7cf0*/  UISETP.EQ.XOR UP1, UPT, UR39, 0x3, !UP0 ;  /* 0x000000032700788c */ /* 0x000fe4000c722a70 */
[----:B------:R-:W-:Y:S02]  /*7d00*/  USEL UR37, UR4, URZ, UP0 ;  /* 0x000000ff04257287 */ /* 0x000fe40008000000 */
[----:B------:R-:W-:Y:S04]  /*7d10*/  USEL UR5, URZ, 0x1, !UP1 ;  /* 0x00000001ff057887 */ /* 0x000fe8000c800000 */
[----:B------:R-:W-:Y:S01]  /*7d20*/  ULOP3.LUT UR46, UR46, UR5, URZ, 0x3c, !UPT ;  /* 0x000000052e2e7292 */ /* 0x000fe2000f8e3cff */
[----:B------:R-:W-:Y:S11]  /*7d30*/  @P0 BRA `(.L_x_130) ;  /* 0x0000000000040947 */ /* 0x000ff60003800000 */
[----:B------:R-:W-:Y:S04]  /*7d40*/  DEPBAR.LE SB0, 0x1 ;  /* 0x000080400000791a */ /* 0x000fe80000000000 */
.L_x_130:
[----:B------:R-:W-:Y:S05]  /*7d50*/  BSYNC.RECONVERGENT B0 ;  /* 0x0000000000007941 */ /* 0x000fea0003800200 */
.L_x_129:
[----:B------:R-:W-:Y:S01]  /*7d60*/  BAR.SYNC.DEFER_BLOCKING 0x1, 0x80 ;  /* 0x0042000000007b1d */ /* 0x000fe20000010000 */
[----:B------:R-:W-:Y:S01]  /*7d70*/  UISETP.NE.AND UP0, UPT, UR45, -0x2, UPT ;  /* 0xfffffffe2d00788c */ /* 0x000fe2000bf05270 */
[----:B------:R-:W-:Y:S08]  /*7d80*/  IADD3 R0, PT, PT, R30, 0x1, RZ ;  /* 0x000000011e007810 */ /* 0x000ff00007ffe0ff */
[----:B------:R-:W-:Y:S05]  /*7d90*/  BRA.U !UP0, `(.L_x_131) ;  /* 0x0000000108287547 */ /* 0x000fea000b800000 */
[----:B------:R-:W-:Y:S01]  /*7da0*/  ISETP.NE.AND P0, PT, R79, RZ, PT ;  /* 0x000000ff4f00720c */ /* 0x000fe20003f05270 */
[----:B------:R-:W-:Y:S01]  /*7db0*/  IMAD.U32 R3, RZ, RZ, UR44 ;  /* 0x0000002cff037e24 */ /* 0x000fe2000f8e00ff */
[----:B------:R-:W-:Y:S01]  /*7dc0*/  UIADD3 UR4, UPT, UPT, UR44, 0x1, URZ ;  /* 0x000000012c047890 */ /* 0x000fe2000fffe0ff */
[----:B------:R-:W-:Y:S03]  /*7dd0*/  IMAD.U32 R2, RZ, RZ, UR47 ;  /* 0x0000002fff027e24 */ /* 0x000fe6000f8e00ff */
[----:B------:R-:W-:Y:S04]  /*7de0*/  UISETP.NE.AND UP0, UPT, UR4, 0x3, UPT ;  /* 0x000000030400788c */ /* 0x000fe8000bf05270 */
[----:B------:R-:W-:Y:S03]  /*7df0*/  USEL UR44, UR4, URZ, UP0 ;  /* 0x000000ff042c7287 */ /* 0x000fe60008000000 */
[----:B------:R-:W-:Y:S05]  /*7e00*/  @P0 LEA R3, R3, UR36, 0x3 ;  /* 0x0000002403030c11 */ /* 0x000fea000f8e18ff */
[----:B------:R-:W-:Y:S05]  /*7e10*/  @P0 VIADD R3, R3, 0x58 ;  /* 0x0000005803030836 */ /* 0x000fea0000000000 */
[----:B------:R-:W-:Y:S04]  /*7e20*/  @P0 PRMT R2, R2, 0x654, R3 ;  /* 0x0000065402020816 */ /* 0x000fe80000000003 */
[----:B------:R2:W-:Y:S03]  /*7e30*/  @P0 SYNCS.ARRIVE.TRANS64.RED.A1T0 RZ, [R2+URZ], RZ ;  /* 0x000000ff02ff09a7 */ /* 0x0005e600081004ff */
.L_x_131:
[----:B------:R-:W-:Y:S01]  /*7e40*/  ISETP.NE.AND P2, PT, R75, RZ, PT ;  /* 0x000000ff4b00720c */ /* 0x000fe20003f45270 */
[----:B------:R-:W-:Y:S01]  /*7e50*/  UIADD3 UR45, UPT, UPT, UR45, 0x2, URZ ;  /* 0x000000022d2d7890 */ /* 0x000fe2000fffe0ff */
[----:B------:R-:W-:Y:S01]  /*7e60*/  ISETP.NE.AND P0, PT, R78, 0x2, PT ;  /* 0x000000024e00780c */ /* 0x000fe20003f05270 */
[----:B------:R-:W-:Y:S01]  /*7e70*/  IMAD.IADD R20, R29, 0x1, R58 ;  /* 0x000000011d147824 */ /* 0x000fe200078e023a */
[----:B------:R-:W-:Y:S01]  /*7e80*/  ISETP.NE.AND P1, PT, R0, 0x4, PT ;  /* 0x000000040000780c */ /* 0x000fe20003f25270 */
[----:B------:R-:W-:Y:S01]  /*7e90*/  IMAD.IADD R21, R31, 0x1, R60 ;  /* 0x000000011f157824 */ /* 0x000fe200078e023c */
[----:B------:R-:W-:Y:S02]  /*7ea0*/  SEL R3, RZ, 0x1, P0 ;  /* 0x00000001ff037807 */ /* 0x000fe40000000000 */
[----:B--2---:R-:W-:Y:S02]  /*7eb0*/  SEL R2, RZ, 0x1, P1 ;  /* 0x00000001ff027807 */ /* 0x004fe40000800000 */
[----:B------:R-:W-:Y:S02]  /*7ec0*/  LOP3.LUT R72, R72, R3, RZ, 0x3c, !PT ;  /* 0x0000000348487212 */ /* 0x000fe400078e3cff */
[----:B------:R-:W-:Y:S02]  /*7ed0*/  LOP3.LUT R73, R73, R2, RZ, 0x3c, !PT ;  /* 0x0000000249497212 */ /* 0x000fe400078e3cff */
[----:B------:R-:W-:Y:S02]  /*7ee0*/  @P2 R2UR UR60, R71 ;  /* 0x00000000473c22ca */ /* 0x000fe400000e0000 */
[----:B------:R-:W-:Y:S02]  /*7ef0*/  SEL R78, R78, RZ, P0 ;  /* 0x000000ff4e4e7207 */ /* 0x000fe40000000000 */
[----:B------:R-:W-:Y:S01]  /*7f00*/  SEL R30, R0, RZ, P1 ;  /* 0x000000ff001e7207 */ /* 0x000fe20000800000 */
[----:B------:R-:W-:Y:S10]  /*7f10*/  @P2 BRA `(.L_x_132) ;  /* 0xffffffdc00c82947 */ /* 0x000ff4000383ffff */
[----:B------:R-:W-:-:S09]  /*7f20*/  UISETP.NE.AND UP0, UPT, UR53, URZ, UPT ;  /* 0x000000ff3500728c */ /* 0x000fd2000bf05270 */
[----:B------:R-:W-:Y:S05]  /*7f30*/  BRA.U !UP0, `(.L_x_133) ;  /* 0x0000000108487547 */ /* 0x000fea000b800000 */
[----:B------:R-:W2:Y:S02]  /*7f40*/  LDCU.64 UR4, c[0x0][0x890] ;  /* 0x00011200ff0477ac */ /* 0x000ea40008000a00 */
[----:B--2---:R-:W-:-:S04]  /*7f50*/  UISETP.NE.U32.AND UP0, UPT, UR4, URZ, UPT ;  /* 0x000000ff0400728c */ /* 0x004fc8000bf05070 */
[----:B------:R-:W-:-:S09]  /*7f60*/  UISETP.NE.AND.EX UP0, UPT, UR5, URZ, UPT, UP0 ;  /* 0x000000ff0500728c */ /* 0x000fd2000bf05300 */
[----:B------:R-:W-:Y:S05]  /*7f70*/  BRA.U UP0, `(.L_x_134) ;  /* 0x00000001000c7547 */ /* 0x000fea000b800000 */
[----:B------:R-:W-:-:S13]  /*7f80*/  FSETP.NEU.AND P0, PT, R35, RZ, PT ;  /* 0x000000ff2300720b */ /* 0x000fda0003f0d000 */
[----:B------:R-:W-:Y:S05]  /*7f90*/  @!P0 EXIT ;  /* 0x000000000000894d */ /* 0x000fea0003800000 */
[----:B------:R-:W-:Y:S05]  /*7fa0*/  BRA `(.L_x_133) ;  /* 0x00000000002c7947 */ /* 0x000fea0003800000 */
.L_x_134:
[----:B------:R-:W-:Y:S01]  /*7fb0*/  ISETP.NE.AND P0, PT, R77, RZ, PT ;  /* 0x000000ff4d00720c */ /* 0x000fe20003f05270 */
[----:B------:R-:W-:-:S12]  /*7fc0*/  BSSY.RECONVERGENT B0, `(.L_x_133) ;  /* 0x0000009000007945 */ /* 0x000fd80003800200 */
[----:B------:R-:W-:Y:S05]  /*7fd0*/  @P0 BRA `(.L_x_135) ;  /* 0x0000000000140947 */ /* 0x000fea0003800000 */
[----:B------:R-:W2:Y:S02]  /*7fe0*/  LDCU.64 UR4, c[0x0][0x888] ;  /* 0x00011100ff0477ac */ /* 0x000ea40008000a00 */
[----:B--2---:R-:W-:-:S04]  /*7ff0*/  ISETP.NE.U32.AND P0, PT, RZ, UR4, PT ;  /* 0x00000004ff007c0c */ /* 0x004fc8000bf05070 */
[----:B------:R-:W-:-:S13]  /*8000*/  ISETP.NE.AND.EX P0, PT, RZ, UR5, PT, P0 ;  /* 0x00000005ff007c0c */ /* 0x000fda000bf05300 */
[----:B------:R-:W-:Y:S05]  /*8010*/  @!P0 EXIT ;  /* 0x000000000000894d */ /* 0x000fea0003800000 */
[----:B------:R-:W-:Y:S05]  /*8020*/  BRA `(.L_x_136) ;  /* 0x0000000000087947 */ /* 0x000fea0003800000 */
.L_x_135:
[----:B------:R-:W-:-:S13]  /*8030*/  FSETP.NEU.AND P0, PT, R35, RZ, PT ;  /* 0x000000ff2300720b */ /* 0x000fda0003f0d000 */
[----:B------:R-:W-:Y:S05]  /*8040*/  @!P0 EXIT ;  /* 0x000000000000894d */ /* 0x000fea0003800000 */
.L_x_136:
[----:B------:R-:W-:Y:S05]  /*8050*/  BSYNC.RECONVERGENT B0 ;  /* 0x0000000000007941 */ /* 0x000fea0003800200 */
.L_x_133:
[----:B------:R-:W-:Y:S01]  /*8060*/  ULEA UR4, UR44, UR36, 0x3 ;  /* 0x000000242c047291 */ /* 0x000fe2000f8e18ff */
[----:B------:R-:W-:-:S04]  /*8070*/  DEPBAR.LE SB0, 0x0 ;  /* 0x000080000000791a */ /* 0x000fc80000000000 */
[----:B------:R-:W-:-:S04]  /*8080*/  UIADD3 UR4, UPT, UPT, UR4, 0x58, URZ ;  /* 0x0000005804047890 */ /* 0x000fc8000fffe0ff */
[----:B------:R-:W-:-:S09]  /*8090*/  UPRMT UR4, UR47, 0x654, UR4 ;  /* 0x000006542f047896 */ /* 0x000fd20008000004 */
[----:B------:R-:W-:Y:S01]  /*80a0*/  SYNCS.ARRIVE.TRANS64.RED.A1T0 RZ, [UR4], RZ ;  /* 0x000000ffffff79a7 */ /* 0x000fe20008100404 */
[----:B------:R-:W-:Y:S05]  /*80b0*/  EXIT ;  /* 0x000000000000794d */ /* 0x000fea0003800000 */
.L_x_24:
[----:B--2---:R2:W4:Y:S02]  /*80c0*/  SYNCS.PHASECHK.TRANS64.TRYWAIT P0, [R3+URZ+0xf0], R2 ;  /* 0x0000f002030075a7 */ /* 0x00452400080011ff */
[----:B----4-:R-:W-:Y:S05]  /*80d0*/  @!P0 NANOSLEEP.SYNCS 0x989680 ;  /* 0x009896800000895d */ /* 0x010fea0003900000 */
[----:B------:R-:W4:Y:S02]  /*80e0*/  @!P0 SYNCS.PHASECHK.TRANS64 P0, [R3+URZ+0xf0], R2 ;  /* 0x0000f002030085a7 */ /* 0x000f2400080010ff */
[----:B----4-:R-:W-:Y:S05]  /*80f0*/  @!P0 BRA `(.L_x_24) ;  /* 0xfffffffc00f08947 */ /* 0x010fea000383ffff */
[----:B------:R-:W-:Y:S05]  /*8100*/  BRA `(.L_x_137) ;  /* 0xffffff9400c87947 */ /* 0x000fea000383ffff */
.L_x_27:
[----:B-1----:R-:W-:-:S07]  /*8110*/  MOV R2, UR7 ;  /* 0x0000000700027c02 */ /* 0x002fce0008000f00 */
.L_x_138:
[----:B-1----:R1:W2:Y:S02]  /*8120*/  SYNCS.PHASECHK.TRANS64.TRYWAIT P0, [R2+URZ+0x20], R5 ;  /* 0x00002005020075a7 */ /* 0x0022a400080011ff */
[----:B--2---:R-:W-:Y:S05]  /*8130*/  @!P0 NANOSLEEP.SYNCS 0x989680 ;  /* 0x009896800000895d */ /* 0x004fea0003900000 */
[----:B------:R-:W2:Y:S02]  /*8140*/  @!P0 SYNCS.PHASECHK.TRANS64 P0, [R2+URZ+0x20], R5 ;  /* 0x00002005020085a7 */ /* 0x000ea400080010ff */
[----:B--2---:R-:W-:Y:S05]  /*8150*/  @!P0 BRA `(.L_x_138) ;  /* 0xfffffffc00f08947 */ /* 0x004fea000383ffff */
[----:B------:R-:W-:Y:S05]  /*8160*/  BRA `(.L_x_26) ;  /* 0xffffff9800307947 */ /* 0x000fea000383ffff */
.L_x_36:
[----:B------:R-:W-:-:S07]  /*8170*/  MOV R2, UR7 ;  /* 0x0000000700027c02 */ /* 0x000fce0008000f00 */
.L_x_139:
[----:B-1----:R1:W2:Y:S02]  /*8180*/  SYNCS.PHASECHK.TRANS64.TRYWAIT P0, [R2+URZ+0x20], R5 ;  /* 0x00002005020075a7 */ /* 0x0022a400080011ff */
[----:B--2---:R-:W-:Y:S05]  /*8190*/  @!P0 NANOSLEEP.SYNCS 0x989680 ;  /* 0x009896800000895d */ /* 0x004fea0003900000 */
[----:B------:R-:W2:Y:S02]  /*81a0*/  @!P0 SYNCS.PHASECHK.TRANS64 P0, [R2+URZ+0x20], R5 ;  /* 0x00002005020085a7 */ /* 0x000ea400080010ff */
[----:B--2---:R-:W-:Y:S05]  /*81b0*/  @!P0 BRA `(.L_x_139) ;  /* 0xfffffffc00f08947 */ /* 0x004fea000383ffff */
[----:B------:R-:W-:Y:S05]  /*81c0*/  BRA `(.L_x_35) ;  /* 0xffffff9c00847947 */ /* 0x000fea000383ffff */
.L_x_43:
[----:B-1----:R1:W2:Y:S02]  /*81d0*/  SYNCS.PHASECHK.TRANS64.TRYWAIT P0, [R2+URZ+0x80], R3 ;  /* 0x00008003020075a7 */ /* 0x0022a400080011ff */
[----:B--2---:R-:W-:Y:S05]  /*81e0*/  @!P0 NANOSLEEP.SYNCS 0x989680 ;  /* 0x009896800000895d */ /* 0x004fea0003900000 */
[----:B------:R-:W2:Y:S02]  /*81f0*/  @!P0 SYNCS.PHASECHK.TRANS64 P0, [R2+URZ+0x80], R3 ;  /* 0x00008003020085a7 */ /* 0x000ea400080010ff */
[----:B--2---:R-:W-:Y:S05]  /*8200*/  @!P0 BRA `(.L_x_43) ;  /* 0xfffffffc00f08947 */ /* 0x004fea000383ffff */
[----:B------:R-:W-:Y:S05]  /*8210*/  BRA `(.L_x_140) ;  /* 0xffffffa000b87947 */ /* 0x000fea000383ffff */
.L_x_47:
[----:B---3--:R-:W-:-:S07]  /*8220*/  MOV R0, UR4 ;  /* 0x0000000400007c02 */ /* 0x008fce0008000f00 */
.L_x_141:
[----:B-1----:R1:W2:Y:S02]  /*8230*/  SYNCS.PHASECHK.TRANS64.TRYWAIT P0, [R0+URZ], R3 ;  /* 0x00000003000075a7 */ /* 0x0022a400080011ff */
[----:B--2---:R-:W-:Y:S05]  /*8240*/  @!P0 NANOSLEEP.SYNCS 0x989680 ;  /* 0x009896800000895d */ /* 0x004fea0003900000 */
[----:B------:R-:W2:Y:S02]  /*8250*/  @!P0 SYNCS.PHASECHK.TRANS64 P0, [R0+URZ], R3 ;  /* 0x00000003000085a7 */ /* 0x000ea400080010ff */
[----:B--2---:R-:W-:Y:S05]  /*8260*/  @!P0 BRA `(.L_x_141) ;  /* 0xfffffffc00f08947 */ /* 0x004fea000383ffff */
[----:B------:R-:W-:Y:S05]  /*8270*/  BRA `(.L_x_142) ;  /* 0xffffffa800287947 */ /* 0x000fea000383ffff */
.L_x_48:
[----:B---3--:R-:W-:-:S07]  /*8280*/  MOV R0, UR5 ;  /* 0x0000000500007c02 */ /* 0x008fce0008000f00 */
.L_x_143:
[----:B-1----:R1:W2:Y:S02]  /*8290*/  SYNCS.PHASECHK.TRANS64.TRYWAIT P0, [R0+URZ], R3 ;  /* 0x00000003000075a7 */ /* 0x0022a400080011ff */
[----:B--2---:R-:W-:Y:S05]  /*82a0*/  @!P0 NANOSLEEP.SYNCS 0x989680 ;  /* 0x009896800000895d */ /* 0x004fea0003900000 */
[----:B------:R-:W2:Y:S02]  /*82b0*/  @!P0 SYNCS.PHASECHK.TRANS64 P0, [R0+URZ], R3 ;  /* 0x00000003000085a7 */ /* 0x000ea400080010ff */
[----:B--2---:R-:W-:Y:S05]  /*82c0*/  @!P0 BRA `(.L_x_143) ;  /* 0xfffffffc00f08947 */ /* 0x004fea000383ffff */
[----:B------:R-:W-:Y:S05]  /*82d0*/  BRA `(.L_x_144) ;  /* 0xffffffa800347947 */ /* 0x000fea000383ffff */
.L_x_49:
[----:B---3--:R-:W-:-:S07]  /*82e0*/  MOV R0, UR5 ;  /* 0x0000000500007c02 */ /* 0x008fce0008000f00 */
.L_x_145:
[----:B-1----:R1:W2:Y:S02]  /*82f0*/  SYNCS.PHASECHK.TRANS64.TRYWAIT P0, [R0+URZ], R3 ;  /* 0x00000003000075a7 */ /* 0x0022a400080011ff */
[----:B--2---:R-:W-:Y:S05]  /*8300*/  @!P0 NANOSLEEP.SYNCS 0x989680 ;  /* 0x009896800000895d */ /* 0x004fea0003900000 */
[----:B------:R-:W2:Y:S02]  /*8310*/  @!P0 SYNCS.PHASECHK.TRANS64 P0, [R0+URZ], R3 ;  /* 0x00000003000085a7 */ /* 0x000ea400080010ff */
[----:B--2---:R-:W-:Y:S05]  /*8320*/  @!P0 BRA `(.L_x_145) ;  /* 0xfffffffc00f08947 */ /* 0x004fea000383ffff */
[----:B------:R-:W-:Y:S05]  /*8330*/  BRA `(.L_x_146) ;  /* 0xffffffa800407947 */ /* 0x000fea000383ffff */
.L_x_52:
[----:B-1----:R1:W2:Y:S02]  /*8340*/  SYNCS.PHASECHK.TRANS64.TRYWAIT P0, [R0+URZ+0xe0], R5 ;  /* 0x0000e005000075a7 */ /* 0x0022a400080011ff */
[----:B--2---:R-:W-:Y:S05]  /*8350*/  @!P0 NANOSLEEP.SYNCS 0x989680 ;  /* 0x009896800000895d */ /* 0x004fea0003900000 */
[----:B------:R-:W2:Y:S02]  /*8360*/  @!P0 SYNCS.PHASECHK.TRANS64 P0, [R0+URZ+0xe0], R5 ;  /* 0x0000e005000085a7 */ /* 0x000ea400080010ff */
[----:B--2---:R-:W-:Y:S05]  /*8370*/  @!P0 BRA `(.L_x_52) ;  /* 0xfffffffc00f08947 */ /* 0x004fea000383ffff */
[----:B------:R-:W-:Y:S05]  /*8380*/  BRA `(.L_x_147) ;  /* 0xffffffa800a07947 */ /* 0x000fea000383ffff */
.L_x_53:
[----:B------:R-:W-:-:S07]  /*8390*/  MOV R0, UR4 ;  /* 0x0000000400007c02 */ /* 0x000fce0008000f00 */
.L_x_148:
[----:B-1----:R1:W2:Y:S02]  /*83a0*/  SYNCS.PHASECHK.TRANS64.TRYWAIT P0, [R0+URZ+0x90], R7 ;  /* 0x00009007000075a7 */ /* 0x0022a400080011ff */
[----:B--2---:R-:W-:Y:S05]  /*83b0*/  @!P0 NANOSLEEP.SYNCS 0x989680 ;  /* 0x009896800000895d */ /* 0x004fea0003900000 */
[----:B------:R-:W2:Y:S02]  /*83c0*/  @!P0 SYNCS.PHASECHK.TRANS64 P0, [R0+URZ+0x90], R7 ;  /* 0x00009007000085a7 */ /* 0x000ea400080010ff */
[----:B--2---:R-:W-:Y:S05]  /*83d0*/  @!P0 BRA `(.L_x_148) ;  /* 0xfffffffc00f08947 */ /* 0x004fea000383ffff */
[----:B------:R-:W-:Y:S05]  /*83e0*/  BRA `(.L_x_149) ;  /* 0xffffffa800b07947 */ /* 0x000fea000383ffff */
.L_x_54:
[----:B-1----:R1:W2:Y:S02]  /*83f0*/  SYNCS.PHASECHK.TRANS64.TRYWAIT P1, [R0+URZ+0x80], R5 ;  /* 0x00008005000075a7 */ /* 0x0022a400080211ff */
[----:B--2---:R-:W-:Y:S05]  /*8400*/  @!P1 NANOSLEEP.SYNCS 0x989680 ;  /* 0x009896800000995d */ /* 0x004fea0003900000 */
[----:B------:R-:W2:Y:S02]  /*8410*/  @!P1 SYNCS.PHASECHK.TRANS64 P1, [R0+URZ+0x80], R5 ;  /* 0x00008005000095a7 */ /* 0x000ea400080210ff */
[----:B--2---:R-:W-:Y:S05]  /*8420*/  @!P1 BRA `(.L_x_54) ;  /* 0xfffffffc00f09947 */ /* 0x004fea000383ffff */
[----:B------:R-:W-:Y:S05]  /*8430*/  BRA `(.L_x_150) ;  /* 0xffffffa800e07947 */ /* 0x000fea000383ffff */
.L_x_57:
[----:B------:R-:W-:-:S07]  /*8440*/  MOV R0, UR4 ;  /* 0x0000000400007c02 */ /* 0x000fce0008000f00 */
.L_x_151:
[----:B-1----:R1:W2:Y:S02]  /*8450*/  SYNCS.PHASECHK.TRANS64.TRYWAIT P0, [R0+URZ+0x90], R3 ;  /* 0x00009003000075a7 */ /* 0x0022a400080011ff */
[----:B--2---:R-:W-:Y:S05]  /*8460*/  @!P0 NANOSLEEP.SYNCS 0x989680 ;  /* 0x009896800000895d */ /* 0x004fea0003900000 */
[----:B------:R-:W2:Y:S02]  /*8470*/  @!P0 SYNCS.PHASECHK.TRANS64 P0, [R0+URZ+0x90], R3 ;  /* 0x00009003000085a7 */ /* 0x000ea400080010ff */
[----:B--2---:R-:W-:Y:S05]  /*8480*/  @!P0 BRA `(.L_x_151) ;  /* 0xfffffffc00f08947 */ /* 0x004fea000383ffff */
[----:B------:R-:W-:Y:S05]  /*8490*/  BRA `(.L_x_56) ;  /* 0xffffffac00347947 */ /* 0x000fea000383ffff */
.L_x_66:
[----:B-1----:R-:W-:-:S04]  /*84a0*/  MOV R4, UR5 ;  /* 0x0000000500047c02 */ /* 0x002fc80008000f00 */
[----:B------:R1:W2:Y:S03]  /*84b0*/  SYNCS.PHASECHK.TRANS64.TRYWAIT P0, [R4+URZ+0x8], R5 ;  /* 0x00000805040075a7 */ /* 0x0002a600080011ff */
[----:B--2---:R-:W-:Y:S05]  /*84c0*/  @!P0 NANOSLEEP.SYNCS 0x989680 ;  /* 0x009896800000895d */ /* 0x004fea0003900000 */
[----:B------:R-:W2:Y:S02]  /*84d0*/  @!P0 SYNCS.PHASECHK.TRANS64 P0, [R4+URZ+0x8], R5 ;  /* 0x00000805040085a7 */ /* 0x000ea400080010ff */
[----:B--2---:R-:W-:Y:S05]  /*84e0*/  @!P0 BRA `(.L_x_66) ;  /* 0xfffffffc00ec8947 */ /* 0x004fea000383ffff */
[----:B------:R-:W-:Y:S05]  /*84f0*/  BRA `(.L_x_65) ;  /* 0xffffffac00f07947 */ /* 0x000fea000383ffff */
.L_x_68:
[----:B------:R-:W-:Y:S01]  /*8500*/  BSSY B0, `(.L_x_152) ;  /* 0x0000006000007945 */ /* 0x000fe20003800000 */
[----:B------:R-:W-:-:S07]  /*8510*/  MOV R15, 0xffffffff ;  /* 0xffffffff000f7802 */ /* 0x000fce0000000f00 */
[----:B-1---5:R-:W-:Y:S05]  /*8520*/  WARPSYNC.COLLECTIVE R15, `(.L_x_153) ;  /* 0x000000000f0c7348 */ /* 0x022fea0003c00000 */
[----:B------:R-:W-:Y:S02]  /*8530*/  ELECT P6, UR79, PT ;  /* 0x00000000004f782f */ /* 0x000fe400038c0000 */
[----:B------:R-:W-:Y:S01]  /*8540*/  MOV R14, UR79 ;  /* 0x0000004f000e7c02 */ /* 0x000fe20008000f00 */
[----:B-1---5:R-:W-:Y:S10]  /*8550*/  ENDCOLLECTIVE ;  /* 0x000000000000791b */ /* 0x022ff40003800000 */
.L_x_153:
[----:B------:R-:W-:Y:S05]  /*8560*/  BSYNC B0 ;  /* 0x0000000000007941 */ /* 0x000fea0003800000 */
.L_x_152:
[----:B------:R-:W-:Y:S05]  /*8570*/  BRA `(.L_x_154) ;  /* 0xffffffb000247947 */ /* 0x000fea000383ffff */
.L_x_70:
[----:B-1----:R-:W-:-:S04]  /*8580*/  MOV R2, UR5 ;  /* 0x0000000500027c02 */ /* 0x002fc80008000f00 */
[----:B------:R1:W2:Y:S03]  /*8590*/  SYNCS.PHASECHK.TRANS64.TRYWAIT P0, [R2+URZ+0x8], R3 ;  /* 0x00000803020075a7 */ /* 0x0002a600080011ff */
[----:B--2---:R-:W-:Y:S05]  /*85a0*/  @!P0 NANOSLEEP.SYNCS 0x989680 ;  /* 0x009896800000895d */ /* 0x004fea0003900000 */
[----:B------:R-:W2:Y:S02]  /*85b0*/  @!P0 SYNCS.PHASECHK.TRANS64 P0, [R2+URZ+0x8], R3 ;  /* 0x00000803020085a7 */ /* 0x000ea400080010ff */
[----:B--2---:R-:W-:Y:S05]  /*85c0*/  @!P0 BRA `(.L_x_70) ;  /* 0xfffffffc00ec8947 */ /* 0x004fea000383ffff */
[----:B------:R-:W-:Y:S05]  /*85d0*/  BRA `(.L_x_69) ;  /* 0xffffffb000287947 */ /* 0x000fea000383ffff */
.L_x_71:
[----:B-1----:R1:W2:Y:S02]  /*85e0*/  SYNCS.PHASECHK.TRANS64.TRYWAIT P0, [R0+URZ+0x80], R5 ;  /* 0x00008005000075a7 */ /* 0x0022a400080011ff */
[----:B--2---:R-:W-:Y:S05]  /*85f0*/  @!P0 NANOSLEEP.SYNCS 0x989680 ;  /* 0x009896800000895d */ /* 0x004fea0003900000 */
[----:B------:R-:W2:Y:S02]  /*8600*/  @!P0 SYNCS.PHASECHK.TRANS64 P0, [R0+URZ+0x80], R5 ;  /* 0x00008005000085a7 */ /* 0x000ea400080010ff */
[----:B--2---:R-:W-:Y:S05]  /*8610*/  @!P0 BRA `(.L_x_71) ;  /* 0xfffffffc00f08947 */ /* 0x004fea000383ffff */
[----:B------:R-:W-:Y:S05]  /*8620*/  BRA `(.L_x_155) ;  /* 0xffffffb4003c7947 */ /* 0x000fea000383ffff */
.L_x_73:
[----:B------:R-:W-:-:S13]  /*8630*/  R2UR UR4, R4 ;  /* 0x00000000040472ca */ /* 0x000fda00000e0000 */
[----:B------:R-:W-:-:S07]  /*8640*/  MOV R0, UR4 ;  /* 0x0000000400007c02 */ /* 0x000fce0008000f00 */
.L_x_156:
[----:B-1----:R1:W2:Y:S02]  /*8650*/  SYNCS.PHASECHK.TRANS64.TRYWAIT P0, [R0+URZ+0xc0], R5 ;  /* 0x0000c005000075a7 */ /* 0x0022a400080011ff */
[----:B--2---:R-:W-:Y:S05]  /*8660*/  @!P0 NANOSLEEP.SYNCS 0x989680 ;  /* 0x009896800000895d */ /* 0x004fea0003900000 */
[----:B------:R-:W2:Y:S02]  /*8670*/  @!P0 SYNCS.PHASECHK.TRANS64 P0, [R0+URZ+0xc0], R5 ;  /* 0x0000c005000085a7 */ /* 0x000ea400080010ff */
[----:B--2---:R-:W-:Y:S05]  /*8680*/  @!P0 BRA `(.L_x_156) ;  /* 0xfffffffc00f08947 */ /* 0x004fea000383ffff */
[----:B------:R-:W-:Y:S05]  /*8690*/  BRA `(.L_x_157) ;  /* 0xffffffb400907947 */ /* 0x000fea000383ffff */
.L_x_76:
[----:B------:R-:W-:Y:S07]  /*86a0*/  MOV R0, UR5 ;  /* 0x0000000500007c02 */ /* 0x000fee0008000f00 */
.L_x_158:
[----:B-1----:R1:W2:Y:S02]  /*86b0*/  SYNCS.PHASECHK.TRANS64.TRYWAIT P0, [R0+URZ], R5 ;  /* 0x00000005000075a7 */ /* 0x0022a400080011ff */
[----:B--2---:R-:W-:Y:S05]  /*86c0*/  @!P0 NANOSLEEP.SYNCS 0x989680 ;  /* 0x009896800000895d */ /* 0x004fea0003900000 */
[----:B------:R-:W2:Y:S02]  /*86d0*/  @!P0 SYNCS.PHASECHK.TRANS64 P0, [R0+URZ], R5 ;  /* 0x00000005000085a7 */ /* 0x000ea400080010ff */
[----:B--2---:R-:W-:Y:S05]  /*86e0*/  @!P0 BRA `(.L_x_158) ;  /* 0xfffffffc00f08947 */ /* 0x004fea000383ffff */
[----:B------:R-:W-:Y:S05]  /*86f0*/  BRA `(.L_x_75) ;  /* 0xffffffb400a87947 */ /* 0x000fea000383ffff */
.L_x_80:
[----:B-1----:R-:W-:-:S07]  /*8700*/  MOV R0, UR4 ;  /* 0x0000000400007c02 */ /* 0x002fce0008000f00 */
.L_x_159:
[----:B-1----:R1:W2:Y:S02]  /*8710*/  SYNCS.PHASECHK.TRANS64.TRYWAIT P0, [R0+URZ], R3 ;  /* 0x00000003000075a7 */ /* 0x0022a400080011ff */
[----:B--2---:R-:W-:Y:S05]  /*8720*/  @!P0 NANOSLEEP.SYNCS 0x989680 ;  /* 0x009896800000895d */ /* 0x004fea0003900000 */
[----:B------:R-:W2:Y:S02]  /*8730*/  @!P0 SYNCS.PHASECHK.TRANS64 P0, [R0+URZ], R3 ;  /* 0x00000003000085a7 */ /* 0x000ea400080010ff */
[----:B--2---:R-:W-:Y:S05]  /*8740*/  @!P0 BRA `(.L_x_159) ;  /* 0xfffffffc00f08947 */ /* 0x004fea000383ffff */
[----:B------:R-:W-:Y:S05]  /*8750*/  BRA `(.L_x_160) ;  /* 0xffffffbc00c07947 */ /* 0x000fea000383ffff */
.L_x_81:
[----:B------:R-:W-:-:S07]  /*8760*/  MOV R0, UR5 ;  /* 0x0000000500007c02 */ /* 0x000fce0008000f00 */
.L_x_161:
[----:B-1----:R1:W2:Y:S02]  /*8770*/  SYNCS.PHASECHK.TRANS64.TRYWAIT P0, [R0+URZ], R3 ;  /* 0x00000003000075a7 */ /* 0x0022a400080011ff */
[----:B--2---:R-:W-:Y:S05]  /*8780*/  @!P0 NANOSLEEP.SYNCS 0x989680 ;  /* 0x009896800000895d */ /* 0x004fea0003900000 */
[----:B------:R-:W2:Y:S02]  /*8790*/  @!P0 SYNCS.PHASECHK.TRANS64 P0, [R0+URZ], R3 ;  /* 0x00000003000085a7 */ /* 0x000ea400080010ff */
[----:B--2---:R-:W-:Y:S05]  /*87a0*/  @!P0 BRA `(.L_x_161) ;  /* 0xfffffffc00f08947 */ /* 0x004fea000383ffff */
[----:B------:R-:W-:Y:S05]  /*87b0*/  BRA `(.L_x_162) ;  /* 0xffffffbc00d07947 */ /* 0x000fea000383ffff */
.L_x_82:
[----:B------:R-:W-:-:S07]  /*87c0*/  MOV R0, UR5 ;  /* 0x0000000500007c02 */ /* 0x000fce0008000f00 */
.L_x_163:
[----:B-1----:R1:W2:Y:S02]  /*87d0*/  SYNCS.PHASECHK.TRANS64.TRYWAIT P0, [R0+URZ], R3 ;  /* 0x00000003000075a7 */ /* 0x0022a400080011ff */
[----:B--2---:R-:W-:Y:S05]  /*87e0*/  @!P0 NANOSLEEP.SYNCS 0x989680 ;  /* 0x009896800000895d */ /* 0x004fea0003900000 */
[----:B------:R-:W2:Y:S02]  /*87f0*/  @!P0 SYNCS.PHASECHK.TRANS64 P0, [R0+URZ], R3 ;  /* 0x00000003000085a7 */ /* 0x000ea400080010ff */
[----:B--2---:R-:W-:Y:S05]  /*8800*/  @!P0 BRA `(.L_x_163) ;  /* 0xfffffffc00f08947 */ /* 0x004fea000383ffff */
[----:B------:R-:W-:Y:S05]  /*8810*/  BRA `(.L_x_164) ;  /* 0xffffffbc00dc7947 */ /* 0x000fea000383ffff */
.L_x_85:
[----:B------:R-:W-:-:S07]  /*8820*/  MOV R0, UR62 ;  /* 0x0000003e00007c02 */ /* 0x000fce0008000f00 */
.L_x_165:
[----:B-1----:R1:W2:Y:S02]  /*8830*/  SYNCS.PHASECHK.TRANS64.TRYWAIT P1, [R0+URZ+0x100], R3 ;  /* 0x00010003000075a7 */ /* 0x0022a400080211ff */
[----:B--2---:R-:W-:Y:S05]  /*8840*/  @!P1 NANOSLEEP.SYNCS 0x989680 ;  /* 0x009896800000995d */ /* 0x004fea0003900000 */
[----:B------:R-:W2:Y:S02]  /*8850*/  @!P1 SYNCS.PHASECHK.TRANS64 P1, [R0+URZ+0x100], R3 ;  /* 0x00010003000095a7 */ /* 0x000ea400080210ff */
[----:B--2---:R-:W-:Y:S05]  /*8860*/  @!P1 BRA `(.L_x_165) ;  /* 0xfffffffc00f09947 */ /* 0x004fea000383ffff */
[----:B------:R-:W-:Y:S05]  /*8870*/  BRA `(.L_x_166) ;  /* 0xffffffc0002c7947 */ /* 0x000fea000383ffff */
.L_x_90:
[----:B--2---:R2:W4:Y:S02]  /*8880*/  SYNCS.PHASECHK.TRANS64.TRYWAIT P0, [R0+URZ+0x80], R3 ;  /* 0x00008003000075a7 */ /* 0x00452400080011ff */
[----:B----4-:R-:W-:Y:S05]  /*8890*/  @!P0 NANOSLEEP.SYNCS 0x989680 ;  /* 0x009896800000895d */ /* 0x010fea0003900000 */
[----:B------:R-:W4:Y:S02]  /*88a0*/  @!P0 SYNCS.PHASECHK.TRANS64 P0, [R0+URZ+0x80], R3 ;  /* 0x00008003000085a7 */ /* 0x000f2400080010ff */
[----:B----4-:R-:W-:Y:S05]  /*88b0*/  @!P0 BRA `(.L_x_90) ;  /* 0xfffffffc00f08947 */ /* 0x010fea000383ffff */
[----:B------:R-:W-:Y:S05]  /*88c0*/  BRA `(.L_x_167) ;  /* 0xffffffc400387947 */ /* 0x000fea000383ffff */
.L_x_93:
[----:B------:R-:W-:Y:S07]  /*88d0*/  MOV R0, UR7 ;  /* 0x0000000700007c02 */ /* 0x000fee0008000f00 */
.L_x_168:
[----:B--2---:R2:W4:Y:S02]  /*88e0*/  SYNCS.PHASECHK.TRANS64.TRYWAIT P0, [R0+URZ+0x78], R3 ;  /* 0x00007803000075a7 */ /* 0x00452400080011ff */
[----:B----4-:R-:W-:Y:S05]  /*88f0*/  @!P0 NANOSLEEP.SYNCS 0x989680 ;  /* 0x009896800000895d */ /* 0x010fea0003900000 */
[----:B------:R-:W4:Y:S02]  /*8900*/  @!P0 SYNCS.PHASECHK.TRANS64 P0, [R0+URZ+0x78], R3 ;  /* 0x00007803000085a7 */ /* 0x000f2400080010ff */
[----:B----4-:R-:W-:Y:S05]  /*8910*/  @!P0 BRA `(.L_x_168) ;  /* 0xfffffffc00f08947 */ /* 0x010fea000383ffff */
[----:B------:R-:W-:Y:S05]  /*8920*/  BRA `(.L_x_92) ;  /* 0xffffffc800187947 */ /* 0x000fea000383ffff */
.L_x_96:
[----:B------:R-:W-:Y:S07]  /*8930*/  MOV R0, UR4 ;  /* 0x0000000400007c02 */ /* 0x000fee0008000f00 */
.L_x_169:
[----:B-1----:R1:W2:Y:S02]  /*8940*/  SYNCS.PHASECHK.TRANS64.TRYWAIT P0, [R0+URZ+0x58], R3 ;  /* 0x00005803000075a7 */ /* 0x0022a400080011ff */
[----:B--2---:R-:W-:Y:S05]  /*8950*/  @!P0 NANOSLEEP.SYNCS 0x989680 ;  /* 0x009896800000895d */ /* 0x004fea0003900000 */
[----:B------:R-:W2:Y:S02]  /*8960*/  @!P0 SYNCS.PHASECHK.TRANS64 P0, [R0+URZ+0x58], R3 ;  /* 0x00005803000085a7 */ /* 0x000ea400080010ff */
[----:B--2---:R-:W-:Y:S05]  /*8970*/  @!P0 BRA `(.L_x_169) ;  /* 0xfffffffc00f08947 */ /* 0x004fea000383ffff */
[----:B------:R-:W-:Y:S05]  /*8980*/  BRA `(.L_x_170) ;  /* 0xffffffc800907947 */ /* 0x000fea000383ffff */
.L_x_97:
[----:B------:R-:W-:Y:S07]  /*8990*/  MOV R3, UR6 ;  /* 0x0000000600037c02 */ /* 0x000fee0008000f00 */
.L_x_171:
[----:B-1----:R1:W2:Y:S02]  /*89a0*/  SYNCS.PHASECHK.TRANS64.TRYWAIT P0, [R3+URZ+0x58], R12 ;  /* 0x0000580c030075a7 */ /* 0x0022a400080011ff */
[----:B--2---:R-:W-:Y:S05]  /*89b0*/  @!P0 NANOSLEEP.SYNCS 0x989680 ;  /* 0x009896800000895d */ /* 0x004fea0003900000 */
[----:B------:R-:W2:Y:S02]  /*89c0*/  @!P0 SYNCS.PHASECHK.TRANS64 P0, [R3+URZ+0x58], R12 ;  /* 0x0000580c030085a7 */ /* 0x000ea400080010ff */
[----:B--2---:R-:W-:Y:S05]  /*89d0*/  @!P0 BRA `(.L_x_171) ;  /* 0xfffffffc00f08947 */ /* 0x004fea000383ffff */
[----:B------:R-:W-:Y:S05]  /*89e0*/  BRA `(.L_x_172) ;  /* 0xffffffcc004c7947 */ /* 0x000fea000383ffff */
.L_x_99:
[----:B------:R-:W-:-:S07]  /*89f0*/  MOV R0, UR4 ;  /* 0x0000000400007c02 */ /* 0x000fce0008000f00 */
.L_x_173:
[----:B-1----:R1:W4:Y:S02]  /*8a00*/  SYNCS.PHASECHK.TRANS64.TRYWAIT P0, [R0+URZ], R3 ;  /* 0x00000003000075a7 */ /* 0x00232400080011ff */
[----:B----4-:R-:W-:Y:S05]  /*8a10*/  @!P0 NANOSLEEP.SYNCS 0x989680 ;  /* 0x009896800000895d */ /* 0x010fea0003900000 */
[----:B------:R-:W4:Y:S02]  /*8a20*/  @!P0 SYNCS.PHASECHK.TRANS64 P0, [R0+URZ], R3 ;  /* 0x00000003000085a7 */ /* 0x000f2400080010ff */
[----:B----4-:R-:W-:Y:S05]  /*8a30*/  @!P0 BRA `(.L_x_173) ;  /* 0xfffffffc00f08947 */ /* 0x010fea000383ffff */
[----:B------:R-:W-:Y:S05]  /*8a40*/  BRA `(.L_x_174) ;  /* 0xffffffcc00f47947 */ /* 0x000fea000383ffff */
.L_x_100:
[----:B------:R-:W-:-:S07]  /*8a50*/  MOV R0, UR5 ;  /* 0x0000000500007c02 */ /* 0x000fce0008000f00 */
.L_x_175:
[----:B-1----:R1:W4:Y:S02]  /*8a60*/  SYNCS.PHASECHK.TRANS64.TRYWAIT P0, [R0+URZ], R3 ;  /* 0x00000003000075a7 */ /* 0x00232400080011ff */
[----:B----4-:R-:W-:Y:S05]  /*8a70*/  @!P0 NANOSLEEP.SYNCS 0x989680 ;  /* 0x009896800000895d */ /* 0x010fea0003900000 */
[----:B------:R-:W4:Y:S02]  /*8a80*/  @!P0 SYNCS.PHASECHK.TRANS64 P0, [R0+URZ], R3 ;  /* 0x00000003000085a7 */ /* 0x000f2400080010ff */
[----:B----4-:R-:W-:Y:S05]  /*8a90*/  @!P0 BRA `(.L_x_175) ;  /* 0xfffffffc00f08947 */ /* 0x010fea000383ffff */
[----:B------:R-:W-:Y:S05]  /*8aa0*/  BRA `(.L_x_176) ;  /* 0xffffffd000007947 */ /* 0x000fea000383ffff */
.L_x_102:
[----:B--2---:R2:W4:Y:S02]  /*8ab0*/  SYNCS.PHASECHK.TRANS64.TRYWAIT P0, [R0+URZ+0x80], R3 ;  /* 0x00008003000075a7 */ /* 0x00452400080011ff */
[----:B----4-:R-:W-:Y:S05]  /*8ac0*/  @!P0 NANOSLEEP.SYNCS 0x989680 ;  /* 0x009896800000895d */ /* 0x010fea0003900000 */
[----:B------:R-:W4:Y:S02]  /*8ad0*/  @!P0 SYNCS.PHASECHK.TRANS64 P0, [R0+URZ+0x80], R3 ;  /* 0x00008003000085a7 */ /* 0x000f2400080010ff */
[----:B----4-:R-:W-:Y:S05]  /*8ae0*/  @!P0 BRA `(.L_x_102) ;  /* 0xfffffffc00f08947 */ /* 0x010fea000383ffff */
[----:B------:R-:W-:Y:S05]  /*8af0*/  BRA `(.L_x_177) ;  /* 0xffffffd000e47947 */ /* 0x000fea000383ffff */
.L_x_112:
[----:B-1----:R1:W3:Y:S02]  /*8b00*/  SYNCS.PHASECHK.TRANS64.TRYWAIT P1, [R0+URZ+0x40], R5 ;  /* 0x00004005000075a7 */ /* 0x0022e400080211ff */
[----:B---3--:R-:W-:Y:S05]  /*8b10*/  @!P1 NANOSLEEP.SYNCS 0x989680 ;  /* 0x009896800000995d */ /* 0x008fea0003900000 */
[----:B------:R-:W3:Y:S02]  /*8b20*/  @!P1 SYNCS.PHASECHK.TRANS64 P1, [R0+URZ+0x40], R5 ;  /* 0x00004005000095a7 */ /* 0x000ee400080210ff */
[----:B---3--:R-:W-:Y:S05]  /*8b30*/  @!P1 BRA `(.L_x_112) ;  /* 0xfffffffc00f09947 */ /* 0x008fea000383ffff */
[----:B------:R-:W-:Y:S05]  /*8b40*/  BRA `(.L_x_111) ;  /* 0xffffffdc00fc7947 */ /* 0x000fea000383ffff */
.L_x_114:
[----:B-1----:R1:W4:Y:S02]  /*8b50*/  SYNCS.PHASECHK.TRANS64.TRYWAIT P0, [R76+URZ+0xa0], R3 ;  /* 0x0000a0034c0075a7 */ /* 0x00232400080011ff */
[----:B----4-:R-:W-:Y:S05]  /*8b60*/  @!P0 NANOSLEEP.SYNCS 0x989680 ;  /* 0x009896800000895d */ /* 0x010fea0003900000 */
[----:B------:R-:W4:Y:S02]  /*8b70*/  @!P0 SYNCS.PHASECHK.TRANS64 P0, [R76+URZ+0xa0], R3 ;  /* 0x0000a0034c0085a7 */ /* 0x000f2400080010ff */
[----:B----4-:R-:W-:Y:S05]  /*8b80*/  @!P0 BRA `(.L_x_114) ;  /* 0xfffffffc00f08947 */ /* 0x010fea000383ffff */
[----:B------:R-:W-:Y:S05]  /*8b90*/  BRA `(.L_x_113) ;  /* 0xffffffe0002c7947 */ /* 0x000fea000383ffff */
.L_x_125:
[----:B--2---:R2:W3:Y:S02]  /*8ba0*/  SYNCS.PHASECHK.TRANS64.TRYWAIT P0, [R2+URZ+0x40], R83 ;  /* 0x00004053020075a7 */ /* 0x0044e400080011ff */
[----:B---3--:R-:W-:Y:S05]  /*8bb0*/  @!P0 NANOSLEEP.SYNCS 0x989680 ;  /* 0x009896800000895d */ /* 0x008fea0003900000 */
[----:B------:R-:W3:Y:S02]  /*8bc0*/  @!P0 SYNCS.PHASECHK.TRANS64 P0, [R2+URZ+0x40], R83 ;  /* 0x00004053020085a7 */ /* 0x000ee400080010ff */
[----:B---3--:R-:W-:Y:S05]  /*8bd0*/  @!P0 BRA `(.L_x_125) ;  /* 0xfffffffc00f08947 */ /* 0x008fea000383ffff */
[----:B------:R-:W-:Y:S05]  /*8be0*/  BRA `(.L_x_124) ;  /* 0xffffffe800507947 */ /* 0x000fea000383ffff */
        .weak           $__internal_0_$__cuda_sm10x_tcgen05_guardrail_trap_col_being_dealloced_not_returned_by_alloc
        .type           $__internal_0_$__cuda_sm10x_tcgen05_guardrail_trap_col_being_dealloced_not_returned_by_alloc,@function
        .size           $__internal_0_$__cuda_sm10x_tcgen05_guardrail_trap_col_being_dealloced_not_returned_by_alloc,($__internal_1_$__cuda_sm10x_tcgen05_guardrail_trap_phase_invalid_during_alloc - $__internal_0_$__cuda_sm10x_tcgen05_guardrail_trap_col_being_dealloced_not_returned_by_alloc)
$__internal_0_$__cuda_sm10x_tcgen05_guardrail_trap_col_being_dealloced_not_returned_by_alloc:
[----:B------:R-:W-:Y:S05]  /*8bf0*/  BPT.TRAP 0x1 ;  /* 0x000000040000795c */ /* 0x000fea0000300000 */
[----:B------:R-:W-:-:S04]  /*8c00*/  HFMA2 R3, -RZ, RZ, 0, 0 ;  /* 0x00000000ff037431 */ /* 0x000fc800000001ff */
[----:B------:R-:W-:Y:S05]  /*8c10*/  RET.REL.NODEC R2 `(_ZN7cutlass13device_kernelINS_4gemm6kernel13GemmUniversalIN4cute5tupleIJiiiiEEENS1_10collective13CollectiveMmaINS1_35MainloopSm100TmaUmmaWarpSpecializedILi4ELi2ELi4ENS5_IJNS4_1CILi2EEENSA_ILi1EEESC_EEEEENS5_IJNSA_ILi128EEENSA_ILi64EEENSA_ILi256EEEEEENS_6half_tENS5_IJlSC_lEEESJ_SK_NS4_8TiledMMAINS4_8MMA_AtomIJNS4_26SM100_MMA_F16BF16_2x1SM_SSISJ_SJ_fLi128ELi64ELNS4_4UMMA5MajorE0ELSP_0ELNSO_7ScaleInE0ELSQ_0EEEEEENS4_6LayoutINS5_IJSC_SC_SC_EEENS5_IJNSA_ILi0EEESV_SV_EEEEENS5_IJNS4_10UnderscoreESY_SY_EEEEENS4_18SM100_TMA_2SM_LOADENS4_14ComposedLayoutINS4_7SwizzleILi3ELi4ELi3EEENS4_18smem_ptr_flag_bitsILi16EEENST_INS5_IJNSA_ILi8EEESG_EEENS5_IJSG_SC_EEEEEEEvNS4_8identityES11_S1B_vS1C_EENS_8epilogue10collective18CollectiveEpilogueINS1E_23Sm100TmaWarpSpecializedILi3ELi2ELi16ELb1ELb0EEEJNS5_IJSG_SG_SH_EEENS5_IJNST_ISG_SC_EENST_INS5_IJNSA_ILi16EEESB_EEENS5_IJSC_NSA_ILi32EEEEEEEEEEESJ_SK_SJ_SK_NS1E_6fusion15FusionCallbacksIS1I_NS1R_17LinearCombinationISJ_fSJ_fLNS_15FloatRoundStyleE2EEES1J_S1Q_JEEENS4_5SM1004TMEM4LOAD26SM100_TMEM_LOAD_32dp32b16xENS4_13SM90_TMA_LOADENS12_INS13_ILi1ELi4ELi3EEES16_NST_INS5_IJS17_S1L_EEENS5_IJS1L_SC_EEEEEEENS4_39AutoVectorizingCopyWithAssumedAlignmentILi128EEENS4_14SM90_TMA_STOREES26_S28_S28_EEEvvEEEEvNT_6ParamsE) ;  /* 0xffffff7002f87950 */ /* 0x000fea0003c3ffff */
        .weak           $__internal_1_$__cuda_sm10x_tcgen05_guardrail_trap_phase_invalid_during_alloc
        .type           $__internal_1_$__cuda_sm10x_tcgen05_guardrail_trap_phase_invalid_during_alloc,@function
        .size           $__internal_1_$__cuda_sm10x_tcgen05_guardrail_trap_phase_invalid_during_alloc,($__internal_2_$__cuda_sm10x_tcgen05_guardrail_trap_unallocated_columns_being_dealloced - $__internal_1_$__cuda_sm10x_tcgen05_guardrail_trap_phase_invalid_during_alloc)
$__internal_1_$__cuda_sm10x_tcgen05_guardrail_trap_phase_invalid_during_alloc:
[----:B------:R-:W-:Y:S05]  /*8c20*/  BPT.TRAP 0x1 ;  /* 0x000000040000795c */ /* 0x000fea0000300000 */
[----:B------:R-:W-:-:S04]  /*8c30*/  MOV R3, 0x0 ;  /* 0x0000000000037802 */ /* 0x000fc80000000f00 */
[----:B------:R-:W-:Y:S05]  /*8c40*/  RET.REL.NODEC R2 `(_ZN7cutlass13device_kernelINS_4gemm6kernel13GemmUniversalIN4cute5tupleIJiiiiEEENS1_10collective13CollectiveMmaINS1_35MainloopSm100TmaUmmaWarpSpecializedILi4ELi2ELi4ENS5_IJNS4_1CILi2EEENSA_ILi1EEESC_EEEEENS5_IJNSA_ILi128EEENSA_ILi64EEENSA_ILi256EEEEEENS_6half_tENS5_IJlSC_lEEESJ_SK_NS4_8TiledMMAINS4_8MMA_AtomIJNS4_26SM100_MMA_F16BF16_2x1SM_SSISJ_SJ_fLi128ELi64ELNS4_4UMMA5MajorE0ELSP_0ELNSO_7ScaleInE0ELSQ_0EEEEEENS4_6LayoutINS5_IJSC_SC_SC_EEENS5_IJNSA_ILi0EEESV_SV_EEEEENS5_IJNS4_10UnderscoreESY_SY_EEEEENS4_18SM100_TMA_2SM_LOADENS4_14ComposedLayoutINS4_7SwizzleILi3ELi4ELi3EEENS4_18smem_ptr_flag_bitsILi16EEENST_INS5_IJNSA_ILi8EEESG_EEENS5_IJSG_SC_EEEEEEEvNS4_8identityES11_S1B_vS1C_EENS_8epilogue10collective18CollectiveEpilogueINS1E_23Sm100TmaWarpSpecializedILi3ELi2ELi16ELb1ELb0EEEJNS5_IJSG_SG_SH_EEENS5_IJNST_ISG_SC_EENST_INS5_IJNSA_ILi16EEESB_EEENS5_IJSC_NSA_ILi32EEEEEEEEEEESJ_SK_SJ_SK_NS1E_6fusion15FusionCallbacksIS1I_NS1R_17LinearCombinationISJ_fSJ_fLNS_15FloatRoundStyleE2EEES1J_S1Q_JEEENS4_5SM1004TMEM4LOAD26SM100_TMEM_LOAD_32dp32b16xENS4_13SM90_TMA_LOADENS12_INS13_ILi1ELi4ELi3EEES16_NST_INS5_IJS17_S1L_EEENS5_IJS1L_SC_EEEEEEENS4_39AutoVectorizingCopyWithAssumedAlignmentILi128EEENS4_14SM90_TMA_STOREES26_S28_S28_EEEvvEEEEvNT_6ParamsE) ;  /* 0xffffff7002ec7950 */ /* 0x000fea0003c3ffff */
        .weak           $__internal_2_$__cuda_sm10x_tcgen05_guardrail_trap_unallocated_columns_being_dealloced
        .type           $__internal_2_$__cuda_sm10x_tcgen05_guardrail_trap_unallocated_columns_being_dealloced,@function
        .size           $__internal_2_$__cuda_sm10x_tcgen05_guardrail_trap_unallocated_columns_being_dealloced,(.L_x_179 - $__internal_2_$__cuda_sm10x_tcgen05_guardrail_trap_unallocated_columns_being_dealloced)
$__internal_2_$__cuda_sm10x_tcgen05_guardrail_trap_unallocated_columns_being_dealloced:
[----:B------:R-:W-:Y:S05]  /*8c50*/  BPT.TRAP 0x1 ;  /* 0x000000040000795c */ /* 0x000fea0000300000 */
[----:B------:R-:W-:-:S04]  /*8c60*/  HFMA2 R3, -RZ, RZ, 0, 0 ;  /* 0x00000000ff037431 */ /* 0x000fc800000001ff */
[----:B------:R-:W-:Y:S05]  /*8c70*/  RET.REL.NODEC R2 `(_ZN7cutlass13device_kernelINS_4gemm6kernel13GemmUniversalIN4cute5tupleIJiiiiEEENS1_10collective13CollectiveMmaINS1_35MainloopSm100TmaUmmaWarpSpecializedILi4ELi2ELi4ENS5_IJNS4_1CILi2EEENSA_ILi1EEESC_EEEEENS5_IJNSA_ILi128EEENSA_ILi64EEENSA_ILi256EEEEEENS_6half_tENS5_IJlSC_lEEESJ_SK_NS4_8TiledMMAINS4_8MMA_AtomIJNS4_26SM100_MMA_F16BF16_2x1SM_SSISJ_SJ_fLi128ELi64ELNS4_4UMMA5MajorE0ELSP_0ELNSO_7ScaleInE0ELSQ_0EEEEEENS4_6LayoutINS5_IJSC_SC_SC_EEENS5_IJNSA_ILi0EEESV_SV_EEEEENS5_IJNS4_10UnderscoreESY_SY_EEEEENS4_18SM100_TMA_2SM_LOADENS4_14ComposedLayoutINS4_7SwizzleILi3ELi4ELi3EEENS4_18smem_ptr_flag_bitsILi16EEENST_INS5_IJNSA_ILi8EEESG_EEENS5_IJSG_SC_EEEEEEEvNS4_8identityES11_S1B_vS1C_EENS_8epilogue10collective18CollectiveEpilogueINS1E_23Sm100TmaWarpSpecializedILi3ELi2ELi16ELb1ELb0EEEJNS5_IJSG_SG_SH_EEENS5_IJNST_ISG_SC_EENST_INS5_IJNSA_ILi16EEESB_EEENS5_IJSC_NSA_ILi32EEEEEEEEEEESJ_SK_SJ_SK_NS1E_6fusion15FusionCallbacksIS1I_NS1R_17LinearCombinationISJ_fSJ_fLNS_15FloatRoundStyleE2EEES1J_S1Q_JEEENS4_5SM1004TMEM4LOAD26SM100_TMEM_LOAD_32dp32b16xENS4_13SM90_TMA_LOADENS12_INS13_ILi1ELi4ELi3EEES16_NST_INS5_IJS17_S1L_EEENS5_IJS1L_SC_EEEEEEENS4_39AutoVectorizingCopyWithAssumedAlignmentILi128EEENS4_14SM90_TMA_STOREES26_S28_S28_EEEvvEEEEvNT_6ParamsE) ;  /* 0xffffff7002e07950 */ /* 0x000fea0003c3ffff */
.L_x_178:
[----:B------:R-:W-:-:S00]  /*8c80*/  BRA `(.L_x_178) ;  /* 0xfffffffc00fc7947 */ /* 0x000fc0000383ffff */
[----:B------:R-:W-:-:S00]  /*8c90*/  NOP ;  /* 0x0000000000007918 */ /* 0x000fc00000000000 */
        /* <DEDUP_REMOVED lines=14> */
.L_x_179:


//--------------------- .nv.global.init           --------------------------
	.section	.nv.global.init,"aw",@progbits
.nv.global.init:
	.type		$str$27,@object
	.size		$str$27,($str$28 - $str$27)
$str$27:
        /*0000*/ 	.byte	0x28, 0x61, 0x64, 0x64, 0x72, 0x65, 0x73, 0x73, 0x20, 0x26, 0x20, 0x6d, 0x61, 0x73, 0x6b, 0x29
        /*0010*/ 	.byte	0x20, 0x3d, 0x3d, 0x20, 0x30, 0x00
	.type		$str$28,@object
	.size		$str$28,($str$26 - $str$28)
$str$28:
        /*0016*/ 	.byte	0x2f, 0x74, 0x6d, 0x70, 0x2f, 0x63, 0x75, 0x74, 0x6c, 0x61, 0x73, 0x73, 0x5f, 0x73, 0x77, 0x65
        /*0026*/ 	.byte	0x65, 0x70, 0x5f, 0x73, 0x72, 0x63, 0x2f, 0x69, 0x6e, 0x63, 0x6c, 0x75, 0x64, 0x65, 0x2f, 0x63
        /*0036*/ 	.byte	0x75, 0x74, 0x65, 0x2f, 0x70, 0x6f, 0x69, 0x6e, 0x74, 0x65, 0x72, 0x5f, 0x66, 0x6c, 0x61, 0x67
        /*0046*/ 	.byte	0x67, 0x65, 0x64, 0x2e, 0x68, 0x70, 0x70, 0x00
	.type		$str$26,@object
	.size		$str$26,($str$25 - $str$26)
$str$26:
        /*004e*/ 	.byte	0x2f, 0x74, 0x6d, 0x70, 0x2f, 0x63, 0x75, 0x74, 0x6c, 0x61, 0x73, 0x73, 0x5f, 0x73, 0x77, 0x65
        /*005e*/ 	.byte	0x65, 0x70, 0x5f, 0x73, 0x72, 0x63, 0x2f, 0x69, 0x6e, 0x63, 0x6c, 0x75, 0x64, 0x65, 0x2f, 0x63
        /*006e*/ 	.byte	0x75, 0x74, 0x65, 0x2f, 0x61, 0x74, 0x6f, 0x6d, 0x2f, 0x63, 0x6f, 0x70, 0x79, 0x5f, 0x74, 0x72
        /*007e*/ 	.byte	0x61, 0x69, 0x74, 0x73, 0x5f, 0x73, 0x6d, 0x31, 0x30, 0x30, 0x2e, 0x68, 0x70, 0x70, 0x00
	.type		$str$25,@object
	.size		$str$25,(__unnamed_1 - $str$25)
$str$25:
        /*008d*/ 	.byte	0x28, 0x28, 0x75, 0x69, 0x6e, 0x74, 0x33, 0x32, 0x5f, 0x74, 0x28, 0x74, 0x68, 0x72, 0x65, 0x61
        /*009d*/ 	.byte	0x64, 0x49, 0x64, 0x78, 0x2e, 0x78, 0x29, 0x20, 0x2f, 0x20, 0x33, 0x32, 0x29, 0x20, 0x25, 0x20
        /*00ad*/ 	.byte	0x34, 0x29, 0x20, 0x3d, 0x3d, 0x20, 0x28, 0x28, 0x28, 0x74, 0x6d, 0x65, 0x6d, 0x5f, 0x61, 0x64
        /*00bd*/ 	.byte	0x64, 0x72, 0x20, 0x3e, 0x3e, 0x20, 0x31, 0x36, 0x29, 0x20, 0x2f, 0x20, 0x33, 0x32, 0x29, 0x20
        /*00cd*/ 	.byte	0x25, 0x20, 0x34, 0x29, 0x00
	.type		__unnamed_1,@object
	.size		__unnamed_1,(__unnamed_2 - __unnamed_1)
__unnamed_1:
        /*00d2*/ 	.byte	0x61, 0x75, 0x74, 0x6f, 0x20, 0x63, 0x75, 0x74, 0x65, 0x3a, 0x3a, 0x61, 0x73, 0x5f, 0x70, 0x6f
        /* <DEDUP_REMOVED lines=24> */
        /*0262*/ 	.byte	0x34, 0x38, 0x3e, 0x3e, 0x3e, 0x3e, 0x5d, 0x00
	.type		__unnamed_2,@object
	.size		__unnamed_2,(.L_2 - __unnamed_2)
__unnamed_2:
        /* <DEDUP_REMOVED lines=40> */
        /*04ea*/ 	.byte	0x3a, 0x3a, 0x43, 0x3c, 0x30, 0x3e, 0x3e, 0x3e, 0x3e, 0x5d, 0x00
.L_2:


//--------------------- .nv.shared._ZN7cutlass13device_kernelINS_4gemm6kernel13GemmUniversalIN4cute5tupleIJiiiiEEENS1_10collective13CollectiveMmaINS1_35MainloopSm100TmaUmmaWarpSpecializedILi4ELi2ELi4ENS5_IJNS4_1CILi2EEENSA_ILi1EEESC_EEEEENS5_IJNSA_ILi128EEENSA_ILi64EEENSA_ILi256EEEEEENS_6half_tENS5_IJlSC_lEEESJ_SK_NS4_8TiledMMAINS4_8MMA_AtomIJNS4_26SM100_MMA_F16BF16_2x1SM_SSISJ_SJ_fLi128ELi64ELNS4_4UMMA5MajorE0ELSP_0ELNSO_7ScaleInE0ELSQ_0EEEEEENS4_6LayoutINS5_IJSC_SC_SC_EEENS5_IJNSA_ILi0EEESV_SV_EEEEENS5_IJNS4_10UnderscoreESY_SY_EEEEENS4_18SM100_TMA_2SM_LOADENS4_14ComposedLayoutINS4_7SwizzleILi3ELi4ELi3EEENS4_18smem_ptr_flag_bitsILi16EEENST_INS5_IJNSA_ILi8EEESG_EEENS5_IJSG_SC_EEEEEEEvNS4_8identityES11_S1B_vS1C_EENS_8epilogue10collective18CollectiveEpilogueINS1E_23Sm100TmaWarpSpecializedILi3ELi2ELi16ELb1ELb0EEEJNS5_IJSG_SG_SH_EEENS5_IJNST_ISG_SC_EENST_INS5_IJNSA_ILi16EEESB_EEENS5_IJSC_NSA_ILi32EEEEEEEEEEESJ_SK_SJ_SK_NS1E_6fusion15FusionCallbacksIS1I_NS1R_17LinearCombinationISJ_fSJ_fLNS_15FloatRoundStyleE2EEES1J_S1Q_JEEENS4_5SM1004TMEM4LOAD26SM100_TMEM_LOAD_32dp32b16xENS4_13SM90_TMA_LOADENS12_INS13_ILi1ELi4ELi3EEES16_NST_INS5_IJS17_S1L_EEENS5_IJS1L_SC_EEEEEEENS4_39AutoVectorizingCopyWithAssumedAlignmentILi128EEENS4_14SM90_TMA_STOREES26_S28_S28_EEEvvEEEEvNT_6ParamsE --------------------------
	.section	.nv.shared._ZN7cutlass13device_kernelINS_4gemm6kernel13GemmUniversalIN4cute5tupleIJiiiiEEENS1_10collective13CollectiveMmaINS1_35MainloopSm100TmaUmmaWarpSpecializedILi4ELi2ELi4ENS5_IJNS4_1CILi2EEENSA_ILi1EEESC_EEEEENS5_IJNSA_ILi128EEENSA_ILi64EEENSA_ILi256EEEEEENS_6half_tENS5_IJlSC_lEEESJ_SK_NS4_8TiledMMAINS4_8MMA_AtomIJNS4_26SM100_MMA_F16BF16_2x1SM_SSISJ_SJ_fLi128ELi64ELNS4_4UMMA5MajorE0ELSP_0ELNSO_7ScaleInE0ELSQ_0EEEEEENS4_6LayoutINS5_IJSC_SC_SC_EEENS5_IJNSA_ILi0EEESV_SV_EEEEENS5_IJNS4_10UnderscoreESY_SY_EEEEENS4_18SM100_TMA_2SM_LOADENS4_14ComposedLayoutINS4_7SwizzleILi3ELi4ELi3EEENS4_18smem_ptr_flag_bitsILi16EEENST_INS5_IJNSA_ILi8EEESG_EEENS5_IJSG_SC_EEEEEEEvNS4_8identityES11_S1B_vS1C_EENS_8epilogue10collective18CollectiveEpilogueINS1E_23Sm100TmaWarpSpecializedILi3ELi2ELi16ELb1ELb0EEEJNS5_IJSG_SG_SH_EEENS5_IJNST_ISG_SC_EENST_INS5_IJNSA_ILi16EEESB_EEENS5_IJSC_NSA_ILi32EEEEEEEEEEESJ_SK_SJ_SK_NS1E_6fusion15FusionCallbacksIS1I_NS1R_17LinearCombinationISJ_fSJ_fLNS_15FloatRoundStyleE2EEES1J_S1Q_JEEENS4_5SM1004TMEM4LOAD26SM100_TMEM_LOAD_32dp32b16xENS4_13SM90_TMA_LOADENS12_INS13_ILi1ELi4ELi3EEES16_NST_INS5_IJS17_S1L_EEENS5_IJS1L_SC_EEEEEEENS4_39AutoVectorizingCopyWithAssumedAlignmentILi128EEENS4_14SM90_TMA_STOREES26_S28_S28_EEEvvEEEEvNT_6ParamsE,"aw",@nobits
	.sectionflags	@""
	.align	16
	.zero		1024


//--------------------- .nv.shared.reserved.0     --------------------------
	.section	.nv.shared.reserved.0,"aw",@nobits
	.weak		__nv_reservedSMEM_offset_0_alias
	.size		__nv_reservedSMEM_offset_0_alias, 0, 64
	.other		__nv_reservedSMEM_offset_0_alias,@"STO_CUDA_RESERVED_SHARED STV_DEFAULT"
__nv_reservedSMEM_offset_0_alias:
	.zero		0
.nv.shared.reserved.0:
	.zero		64
	.weak		__nv_reservedSMEM_tcgen05_partition
	.type		__nv_reservedSMEM_tcgen05_partition,@object
	.size		__nv_reservedSMEM_tcgen05_partition,(.L_0 - __nv_reservedSMEM_tcgen05_partition)
__nv_reservedSMEM_tcgen05_partition:
	.zero		32
.L_0:


//--------------------- .nv.global                --------------------------
	.section	.nv.global,"aw",@nobits
.nv.global:
	.type		_ZN39_INTERNAL_89c1ab72_4_k_cu_5ccc51c6_40994cute1_E,@object
	.size		_ZN39_INTERNAL_89c1ab72_4_k_cu_5ccc51c6_40994cute1_E,(_ZN39_INTERNAL_89c1ab72_4_k_cu_5ccc51c6_40994cuda3std3__45__cpo6cbeginE - _ZN39_INTERNAL_89c1ab72_4_k_cu_5ccc51c6_40994cute1_E)
_ZN39_INTERNAL_89c1ab72_4_k_cu_5ccc51c6_40994cute1_E:
	.zero		1
	.type		_ZN39_INTERNAL_89c1ab72_4_k_cu_5ccc51c6_40994cuda3std3__45__cpo6cbeginE,@object
	.size		_ZN39_INTERNAL_89c1ab72_4_k_cu_5ccc51c6_40994cuda3std3__45__cpo6cbeginE,(_ZN39_INTERNAL_89c1ab72_4_k_cu_5ccc51c6_40994cuda3std3__48in_placeE - _ZN39_INTERNAL_89c1ab72_4_k_cu_5ccc51c6_40994cuda3std3__45__cpo6cbeginE)
_ZN39_INTERNAL_89c1ab72_4_k_cu_5ccc51c6_40994cuda3std3__45__cpo6cbeginE:
	.zero		1
	.type		_ZN39_INTERNAL_89c1ab72_4_k_cu_5ccc51c6_40994cuda3std3__48in_placeE,@object
	.size		_ZN39_INTERNAL_89c1ab72_4_k_cu_5ccc51c6_40994cuda3std3__48in_placeE,(_ZN39_INTERNAL_89c1ab72_4_k_cu_5ccc51c6_40994cuda3std6ranges3__45__cpo9iter_moveE - _ZN39_INTERNAL_89c1ab72_4_k_cu_5ccc51c6_40994cuda3std3__48in_placeE)
_ZN39_INTERNAL_89c1ab72_4_k_cu_5ccc51c6_40994cuda3std3__48in_placeE:
	.zero		1
	.type		_ZN39_INTERNAL_89c1ab72_4_k_cu_5ccc51c6_40994cuda3std6ranges3__45__cpo9iter_moveE,@object
	.size		_ZN39_INTERNAL_89c1ab72_4_k_cu_5ccc51c6_40994cuda3std6ranges3__45__cpo9iter_moveE,(_ZN39_INTERNAL_89c1ab72_4_k_cu_5ccc51c6_40994cuda3std3__45__cpo5beginE - _ZN39_INTERNAL_89c1ab72_4_k_cu_5ccc51c6_40994cuda3std6ranges3__45__cpo9iter_moveE)
_ZN39_INTERNAL_89c1ab72_4_k_cu_5ccc51c6_40994cuda3std6ranges3__45__cpo9iter_moveE:
	.zero		1
	.type		_ZN39_INTERNAL_89c1ab72_4_k_cu_5ccc51c6_40994cuda3std3__45__cpo5beginE,@object
	.size		_ZN39_INTERNAL_89c1ab72_4_k_cu_5ccc51c6_40994cuda3std3__45__cpo5beginE,(_ZN39_INTERNAL_89c1ab72_4_k_cu_5ccc51c6_40994cuda3std3__441_GLOBAL__N__89c1ab72_4_k_cu_5ccc51c6_40996ignoreE - _ZN39_INTERNAL_89c1ab72_4_k_cu_5ccc51c6_40994cuda3std3__45__cpo5beginE)
_ZN39_INTERNAL_89c1ab72_4_k_cu_5ccc51c6_40994cuda3std3__45__cpo5beginE:
	.zero		1
	.type		_ZN39_INTERNAL_89c1ab72_4_k_cu_5ccc51c6_40994cuda3std3__441_GLOBAL__N__89c1ab72_4_k_cu_5ccc51c6_40996ignoreE,@object
	.size		_ZN39_INTERNAL_89c1ab72_4_k_cu_5ccc51c6_40994cuda3std3__441_GLOBAL__N__89c1ab72_4_k_cu_5ccc51c6_40996ignoreE,(_ZN39_INTERNAL_89c1ab72_4_k_cu_5ccc51c6_40994cute7productE - _ZN39_INTERNAL_89c1ab72_4_k_cu_5ccc51c6_40994cuda3std3__441_GLOBAL__N__89c1ab72_4_k_cu_5ccc51c6_40996ignoreE)
_ZN39_INTERNAL_89c1ab72_4_k_cu_5ccc51c6_40994cuda3std3__441_GLOBAL__N__89c1ab72_4_k_cu_5ccc51c6_40996ignoreE:
	.zero		1
	.type		_ZN39_INTERNAL_89c1ab72_4_k_cu_5ccc51c6_40994cute7productE,@object
	.size		_ZN39_INTERNAL_89c1ab72_4_k_cu_5ccc51c6_40994cute7productE,(_ZN39_INTERNAL_89c1ab72_4_k_cu_5ccc51c6_40994cuda3std3__45__cpo3endE - _ZN39_INTERNAL_89c1ab72_4_k_cu_5ccc51c6_40994cute7productE)
_ZN39_INTERNAL_89c1ab72_4_k_cu_5ccc51c6_40994cute7productE:
	.zero		1
	.type		_ZN39_INTERNAL_89c1ab72_4_k_cu_5ccc51c6_40994cuda3std3__45__cpo3endE,@object
	.size		_ZN39_INTERNAL_89c1ab72_4_k_cu_5ccc51c6_40994cuda3std3__45__cpo3endE,(_ZN39_INTERNAL_89c1ab72_4_k_cu_5ccc51c6_40994cuda3std3__419piecewise_constructE - _ZN39_INTERNAL_89c1ab72_4_k_cu_5ccc51c6_40994cuda3std3__45__cpo3endE)
_ZN39_INTERNAL_89c1ab72_4_k_cu_5ccc51c6_40994cuda3std3__45__cpo3endE:
	.zero		1
	.type		_ZN39_INTERNAL_89c1ab72_4_k_cu_5ccc51c6_40994cuda3std3__419piecewise_constructE,@object
	.size		_ZN39_INTERNAL_89c1ab72_4_k_cu_5ccc51c6_40994cuda3std3__419piecewise_constructE,(_ZN39_INTERNAL_89c1ab72_4_k_cu_5ccc51c6_40994cuda3std3__45__cpo4cendE - _ZN39_INTERNAL_89c1ab72_4_k_cu_5ccc51c6_40994cuda3std3__419piecewise_constructE)
_ZN39_INTERNAL_89c1ab72_4_k_cu_5ccc51c6_40994cuda3std3__419piecewise_constructE:
	.zero		1
	.type		_ZN39_INTERNAL_89c1ab72_4_k_cu_5ccc51c6_40994cuda3std3__45__cpo4cendE,@object
	.size		_ZN39_INTERNAL_89c1ab72_4_k_cu_5ccc51c6_40994cuda3std3__45__cpo4cendE,(_ZN39_INTERNAL_89c1ab72_4_k_cu_5ccc51c6_40994cuda3std6ranges3__45__cpo4swapE - _ZN39_INTERNAL_89c1ab72_4_k_cu_5ccc51c6_40994cuda3std3__45__cpo4cendE)
_ZN39_INTERNAL_89c1ab72_4_k_cu_5ccc51c6_40994cuda3std3__45__cpo4cendE:
	.zero		1
	.type		_ZN39_INTERNAL_89c1ab72_4_k_cu_5ccc51c6_40994cuda3std6ranges3__45__cpo4swapE,@object
	.size		_ZN39_INTERNAL_89c1ab72_4_k_cu_5ccc51c6_40994cuda3std6ranges3__45__cpo4swapE,(.L_10 - _ZN39_INTERNAL_89c1ab72_4_k_cu_5ccc51c6_40994cuda3std6ranges3__45__cpo4swapE)
_ZN39_INTERNAL_89c1ab72_4_k_cu_5ccc51c6_40994cuda3std6ranges3__45__cpo4swapE:
	.zero		1
.L_10:


//--------------------- .nv.constant0._ZN7cutlass13device_kernelINS_4gemm6kernel13GemmUniversalIN4cute5tupleIJiiiiEEENS1_10collective13CollectiveMmaINS1_35MainloopSm100TmaUmmaWarpSpecializedILi4ELi2ELi4ENS5_IJNS4_1CILi2EEENSA_ILi1EEESC_EEEEENS5_IJNSA_ILi128EEENSA_ILi64EEENSA_ILi256EEEEEENS_6half_tENS5_IJlSC_lEEESJ_SK_NS4_8TiledMMAINS4_8MMA_AtomIJNS4_26SM100_MMA_F16BF16_2x1SM_SSISJ_SJ_fLi128ELi64ELNS4_4UMMA5MajorE0ELSP_0ELNSO_7ScaleInE0ELSQ_0EEEEEENS4_6LayoutINS5_IJSC_SC_SC_EEENS5_IJNSA_ILi0EEESV_SV_EEEEENS5_IJNS4_10UnderscoreESY_SY_EEEEENS4_18SM100_TMA_2SM_LOADENS4_14ComposedLayoutINS4_7SwizzleILi3ELi4ELi3EEENS4_18smem_ptr_flag_bitsILi16EEENST_INS5_IJNSA_ILi8EEESG_EEENS5_IJSG_SC_EEEEEEEvNS4_8identityES11_S1B_vS1C_EENS_8epilogue10collective18CollectiveEpilogueINS1E_23Sm100TmaWarpSpecializedILi3ELi2ELi16ELb1ELb0EEEJNS5_IJSG_SG_SH_EEENS5_IJNST_ISG_SC_EENST_INS5_IJNSA_ILi16EEESB_EEENS5_IJSC_NSA_ILi32EEEEEEEEEEESJ_SK_SJ_SK_NS1E_6fusion15FusionCallbacksIS1I_NS1R_17LinearCombinationISJ_fSJ_fLNS_15FloatRoundStyleE2EEES1J_S1Q_JEEENS4_5SM1004TMEM4LOAD26SM100_TMEM_LOAD_32dp32b16xENS4_13SM90_TMA_LOADENS12_INS13_ILi1ELi4ELi3EEES16_NST_INS5_IJS17_S1L_EEENS5_IJS1L_SC_EEEEEEENS4_39AutoVectorizingCopyWithAssumedAlignmentILi128EEENS4_14SM90_TMA_STOREES26_S28_S28_EEEvvEEEEvNT_6ParamsE --------------------------
	.section	.nv.constant0._ZN7cutlass13device_kernelINS_4gemm6kernel13GemmUniversalIN4cute5tupleIJiiiiEEENS1_10collective13CollectiveMmaINS1_35MainloopSm100TmaUmmaWarpSpecializedILi4ELi2ELi4ENS5_IJNS4_1CILi2EEENSA_ILi1EEESC_EEEEENS5_IJNSA_ILi128EEENSA_ILi64EEENSA_ILi256EEEEEENS_6half_tENS5_IJlSC_lEEESJ_SK_NS4_8TiledMMAINS4_8MMA_AtomIJNS4_26SM100_MMA_F16BF16_2x1SM_SSISJ_SJ_fLi128ELi64ELNS4_4UMMA5MajorE0ELSP_0ELNSO_7ScaleInE0ELSQ_0EEEEEENS4_6LayoutINS5_IJSC_SC_SC_EEENS5_IJNSA_ILi0EEESV_SV_EEEEENS5_IJNS4_10UnderscoreESY_SY_EEEEENS4_18SM100_TMA_2SM_LOADENS4_14ComposedLayoutINS4_7SwizzleILi3ELi4ELi3EEENS4_18smem_ptr_flag_bitsILi16EEENST_INS5_IJNSA_ILi8EEESG_EEENS5_IJSG_SC_EEEEEEEvNS4_8identityES11_S1B_vS1C_EENS_8epilogue10collective18CollectiveEpilogueINS1E_23Sm100TmaWarpSpecializedILi3ELi2ELi16ELb1ELb0EEEJNS5_IJSG_SG_SH_EEENS5_IJNST_ISG_SC_EENST_INS5_IJNSA_ILi16EEESB_EEENS5_IJSC_NSA_ILi32EEEEEEEEEEESJ_SK_SJ_SK_NS1E_6fusion15FusionCallbacksIS1I_NS1R_17LinearCombinationISJ_fSJ_fLNS_15FloatRoundStyleE2EEES1J_S1Q_JEEENS4_5SM1004TMEM4LOAD26SM100_TMEM_LOAD_32dp32b16xENS4_13SM90_TMA_LOADENS12_INS13_ILi1ELi4ELi3EEES16_NST_INS5_IJS17_S1L_EEENS5_IJS1L_SC_EEEEEEENS4_39AutoVectorizingCopyWithAssumedAlignmentILi128EEENS4_14SM90_TMA_STOREES26_S28_S28_EEEvvEEEEvNT_6ParamsE,"a",@progbits
	.sectionflags	@""
	.align	4
.nv.constant0._ZN7cutlass13device_kernelINS_4gemm6kernel13GemmUniversalIN4cute5tupleIJiiiiEEENS1_10collective13CollectiveMmaINS1_35MainloopSm100TmaUmmaWarpSpecializedILi4ELi2ELi4ENS5_IJNS4_1CILi2EEENSA_ILi1EEESC_EEEEENS5_IJNSA_ILi128EEENSA_ILi64EEENSA_ILi256EEEEEENS_6half_tENS5_IJlSC_lEEESJ_SK_NS4_8TiledMMAINS4_8MMA_AtomIJNS4_26SM100_MMA_F16BF16_2x1SM_SSISJ_SJ_fLi128ELi64ELNS4_4UMMA5MajorE0ELSP_0ELNSO_7ScaleInE0ELSQ_0EEEEEENS4_6LayoutINS5_IJSC_SC_SC_EEENS5_IJNSA_ILi0EEESV_SV_EEEEENS5_IJNS4_10UnderscoreESY_SY_EEEEENS4_18SM100_TMA_2SM_LOADENS4_14ComposedLayoutINS4_7SwizzleILi3ELi4ELi3EEENS4_18smem_ptr_flag_bitsILi16EEENST_INS5_IJNSA_ILi8EEESG_EEENS5_IJSG_SC_EEEEEEEvNS4_8identityES11_S1B_vS1C_EENS_8epilogue10collective18CollectiveEpilogueINS1E_23Sm100TmaWarpSpecializedILi3ELi2ELi16ELb1ELb0EEEJNS5_IJSG_SG_SH_EEENS5_IJNST_ISG_SC_EENST_INS5_IJNSA_ILi16EEESB_EEENS5_IJSC_NSA_ILi32EEEEEEEEEEESJ_SK_SJ_SK_NS1E_6fusion15FusionCallbacksIS1I_NS1R_17LinearCombinationISJ_fSJ_fLNS_15FloatRoundStyleE2EEES1J_S1Q_JEEENS4_5SM1004TMEM4LOAD26SM100_TMEM_LOAD_32dp32b16xENS4_13SM90_TMA_LOADENS12_INS13_ILi1ELi4ELi3EEES16_NST_INS5_IJS17_S1L_EEENS5_IJS1L_SC_EEEEEEENS4_39AutoVectorizingCopyWithAssumedAlignmentILi128EEENS4_14SM90_TMA_STOREES26_S28_S28_EEEvvEEEEvNT_6ParamsE:
	.zero		2944


//--------------------- SYMBOLS --------------------------

	.type		.nv.reservedSmem.offset0,@object
	.size		.nv.reservedSmem.offset0,0x4
	.type		.nv.reservedSmem.cap,@object
	.size		.nv.reservedSmem.cap,0x4
	.type		__assertfail,@function
